	.target	sm_100a

	.elftype	@"ET_EXEC"


//--------------------- .note.nv.tkinfo           --------------------------
	.section	.note.nv.tkinfo,"",@"SHT_NOTE"
	.sectionflags	@"SHF_NOTE_NV_TKINFO"
	.tkinfo
        /*0018*/ 	.word	0x00000002
        /*0030*/ 	.string	""
        /*0030*/ 	.string	"ptxas"
        /*0030*/ 	.string	"Cuda compilation tools, release 13.0, V13.0.88"
        /*0030*/ 	.string	"Build cuda_13.0.r13.0/compiler.36424714_0"
        /*0030*/ 	.string	"-arch sm_100a -m 64 "



//--------------------- .note.nv.cuinfo           --------------------------
	.section	.note.nv.cuinfo,"",@"SHT_NOTE"
	.sectionflags	@"SHF_NOTE_NV_CUINFO"
        /*0018*/ 	.short	0x0002
        /*001a*/ 	.short	0x0064
        /*001c*/ 	.short	0x0082
	.zero		2


//--------------------- .nv.info                  --------------------------
	.section	.nv.info,"",@"SHT_CUDA_INFO"
	.align	4


	//----- nvinfo : EIATTR_REGCOUNT
	.align		4
        /*0000*/ 	.byte	0x04, 0x2f
        /*0002*/ 	.short	(.L_19 - .L_18)
	.align		4
.L_18:
        /*0004*/ 	.word	index@(_ZN7cutlass13device_kernelINS_4gemm6kernel13GemmUniversalIN4cute5tupleIJiiiiEEENS1_10collective13CollectiveMmaINS1_35MainloopSm100TmaUmmaWarpSpecializedILi45ELi2ELi4ENS5_IJNS4_1CILi1EEESB_SB_EEEEENS5_IJNSA_ILi64EEENSA_ILi80EEENSA_ILi16EEEEEENS_6half_tENS5_IJlSB_lEEESI_SJ_NS4_8TiledMMAINS4_8MMA_AtomIJNS4_20SM100_MMA_F16BF16_SSISI_SI_fLi64ELi80ELNS4_4UMMA5MajorE0ELSO_0ELNSN_7ScaleInE0ELSP_0EEEEEENS4_6LayoutISC_NS5_IJNSA_ILi0EEEST_ST_EEEEENS5_IJNS4_10UnderscoreESW_SW_EEEEENS4_13SM90_TMA_LOADENS4_14ComposedLayoutINS4_7SwizzleILi1ELi4ELi3EEENS4_18smem_ptr_flag_bitsILi16EEENSS_INS5_IJNSA_ILi8EEESG_EEENS5_IJSG_SB_EEEEEEEvNS4_8identityESZ_S19_vS1A_EENS_8epilogue10collective18CollectiveEpilogueINS1C_23Sm100TmaWarpSpecializedILi2ELi1ELi40ELb1ELb0EEEJSH_NS5_IJNSS_ISE_SB_EENSS_ISF_SB_EEEEESI_SJ_SI_SJ_NS1C_6fusion15FusionCallbacksIS1G_NS1K_17LinearCombinationISI_fSI_fLNS_15FloatRoundStyleE2EEESH_S1J_JEEENS4_5SM1004TMEM4LOAD26SM100_TMEM_LOAD_16dp256b2xESZ_S19_NS4_17SM75_U32x4_LDSM_NENS4_14SM90_TMA_STOREES19_NS4_17SM90_U32x4_STSM_NENS4_39AutoVectorizingCopyWithAssumedAlignmentILi128EEEEEEvvEEEEvNT_6ParamsE)
        /*0008*/ 	.word	0x0000007f


	//----- nvinfo : EIATTR_FRAME_SIZE
	.align		4
.L_19:
        /*000c*/ 	.byte	0x04, 0x11
        /*000e*/ 	.short	(.L_21 - .L_20)
	.align		4
.L_20:
        /*0010*/ 	.word	index@($__internal_2_$__cuda_sm10x_tcgen05_guardrail_trap_unallocated_columns_being_dealloced)
        /*0014*/ 	.word	0x00000000


	//----- nvinfo : EIATTR_FRAME_SIZE
	.align		4
.L_21:
        /*0018*/ 	.byte	0x04, 0x11
        /*001a*/ 	.short	(.L_23 - .L_22)
	.align		4
.L_22:
        /*001c*/ 	.word	index@($__internal_1_$__cuda_sm10x_tcgen05_guardrail_trap_phase_invalid_during_alloc)
        /*0020*/ 	.word	0x00000000


	//----- nvinfo : EIATTR_FRAME_SIZE
	.align		4
.L_23:
        /*0024*/ 	.byte	0x04, 0x11
        /*0026*/ 	.short	(.L_25 - .L_24)
	.align		4
.L_24:
        /*0028*/ 	.word	index@($__internal_0_$__cuda_sm10x_tcgen05_guardrail_trap_col_being_dealloced_not_returned_by_alloc)
        /*002c*/ 	.word	0x00000000


	//----- nvinfo : EIATTR_FRAME_SIZE
	.align		4
.L_25:
        /*0030*/ 	.byte	0x04, 0x11
        /*0032*/ 	.short	(.L_27 - .L_26)
	.align		4
.L_26:
        /*0034*/ 	.word	index@(_ZN7cutlass13device_kernelINS_4gemm6kernel13GemmUniversalIN4cute5tupleIJiiiiEEENS1_10collective13CollectiveMmaINS1_35MainloopSm100TmaUmmaWarpSpecializedILi45ELi2ELi4ENS5_IJNS4_1CILi1EEESB_SB_EEEEENS5_IJNSA_ILi64EEENSA_ILi80EEENSA_ILi16EEEEEENS_6half_tENS5_IJlSB_lEEESI_SJ_NS4_8TiledMMAINS4_8MMA_AtomIJNS4_20SM100_MMA_F16BF16_SSISI_SI_fLi64ELi80ELNS4_4UMMA5MajorE0ELSO_0ELNSN_7ScaleInE0ELSP_0EEEEEENS4_6LayoutISC_NS5_IJNSA_ILi0EEEST_ST_EEEEENS5_IJNS4_10UnderscoreESW_SW_EEEEENS4_13SM90_TMA_LOADENS4_14ComposedLayoutINS4_7SwizzleILi1ELi4ELi3EEENS4_18smem_ptr_flag_bitsILi16EEENSS_INS5_IJNSA_ILi8EEESG_EEENS5_IJSG_SB_EEEEEEEvNS4_8identityESZ_S19_vS1A_EENS_8epilogue10collective18CollectiveEpilogueINS1C_23Sm100TmaWarpSpecializedILi2ELi1ELi40ELb1ELb0EEEJSH_NS5_IJNSS_ISE_SB_EENSS_ISF_SB_EEEEESI_SJ_SI_SJ_NS1C_6fusion15FusionCallbacksIS1G_NS1K_17LinearCombinationISI_fSI_fLNS_15FloatRoundStyleE2EEESH_S1J_JEEENS4_5SM1004TMEM4LOAD26SM100_TMEM_LOAD_16dp256b2xESZ_S19_NS4_17SM75_U32x4_LDSM_NENS4_14SM90_TMA_STOREES19_NS4_17SM90_U32x4_STSM_NENS4_39AutoVectorizingCopyWithAssumedAlignmentILi128EEEEEEvvEEEEvNT_6ParamsE)
        /*0038*/ 	.word	0x00000000


	//----- nvinfo : EIATTR_MIN_STACK_SIZE
	.align		4
.L_27:
        /*003c*/ 	.byte	0x04, 0x12
        /*003e*/ 	.short	(.L_29 - .L_28)
	.align		4
.L_28:
        /*0040*/ 	.word	index@(_ZN7cutlass13device_kernelINS_4gemm6kernel13GemmUniversalIN4cute5tupleIJiiiiEEENS1_10collective13CollectiveMmaINS1_35MainloopSm100TmaUmmaWarpSpecializedILi45ELi2ELi4ENS5_IJNS4_1CILi1EEESB_SB_EEEEENS5_IJNSA_ILi64EEENSA_ILi80EEENSA_ILi16EEEEEENS_6half_tENS5_IJlSB_lEEESI_SJ_NS4_8TiledMMAINS4_8MMA_AtomIJNS4_20SM100_MMA_F16BF16_SSISI_SI_fLi64ELi80ELNS4_4UMMA5MajorE0ELSO_0ELNSN_7ScaleInE0ELSP_0EEEEEENS4_6LayoutISC_NS5_IJNSA_ILi0EEEST_ST_EEEEENS5_IJNS4_10UnderscoreESW_SW_EEEEENS4_13SM90_TMA_LOADENS4_14ComposedLayoutINS4_7SwizzleILi1ELi4ELi3EEENS4_18smem_ptr_flag_bitsILi16EEENSS_INS5_IJNSA_ILi8EEESG_EEENS5_IJSG_SB_EEEEEEEvNS4_8identityESZ_S19_vS1A_EENS_8epilogue10collective18CollectiveEpilogueINS1C_23Sm100TmaWarpSpecializedILi2ELi1ELi40ELb1ELb0EEEJSH_NS5_IJNSS_ISE_SB_EENSS_ISF_SB_EEEEESI_SJ_SI_SJ_NS1C_6fusion15FusionCallbacksIS1G_NS1K_17LinearCombinationISI_fSI_fLNS_15FloatRoundStyleE2EEESH_S1J_JEEENS4_5SM1004TMEM4LOAD26SM100_TMEM_LOAD_16dp256b2xESZ_S19_NS4_17SM75_U32x4_LDSM_NENS4_14SM90_TMA_STOREES19_NS4_17SM90_U32x4_STSM_NENS4_39AutoVectorizingCopyWithAssumedAlignmentILi128EEEEEEvvEEEEvNT_6ParamsE)
        /*0044*/ 	.word	0x00000000
.L_29:


//--------------------- .nv.compat                --------------------------
	.section	.nv.compat,"",@"SHT_CUDA_COMPAT_INFO"
	.align	4
        /*0000*/ 	.byte	0x02, 0x09, 0x01, 0x00, 0x02, 0x02, 0x02, 0x00, 0x02, 0x05, 0x05, 0x00, 0x03, 0x07, 0x01, 0x01
        /*0010*/ 	.byte	0x02, 0x03, 0x01, 0x00, 0x02, 0x06, 0x01, 0x00, 0x04, 0x0b, 0x08, 0x00, 0x09, 0x00, 0x00, 0x00
        /*0020*/ 	.byte	0x00, 0x00, 0x00, 0x00


//--------------------- .nv.info._ZN7cutlass13device_kernelINS_4gemm6kernel13GemmUniversalIN4cute5tupleIJiiiiEEENS1_10collective13CollectiveMmaINS1_35MainloopSm100TmaUmmaWarpSpecializedILi45ELi2ELi4ENS5_IJNS4_1CILi1EEESB_SB_EEEEENS5_IJNSA_ILi64EEENSA_ILi80EEENSA_ILi16EEEEEENS_6half_tENS5_IJlSB_lEEESI_SJ_NS4_8TiledMMAINS4_8MMA_AtomIJNS4_20SM100_MMA_F16BF16_SSISI_SI_fLi64ELi80ELNS4_4UMMA5MajorE0ELSO_0ELNSN_7ScaleInE0ELSP_0EEEEEENS4_6LayoutISC_NS5_IJNSA_ILi0EEEST_ST_EEEEENS5_IJNS4_10UnderscoreESW_SW_EEEEENS4_13SM90_TMA_LOADENS4_14ComposedLayoutINS4_7SwizzleILi1ELi4ELi3EEENS4_18smem_ptr_flag_bitsILi16EEENSS_INS5_IJNSA_ILi8EEESG_EEENS5_IJSG_SB_EEEEEEEvNS4_8identityESZ_S19_vS1A_EENS_8epilogue10collective18CollectiveEpilogueINS1C_23Sm100TmaWarpSpecializedILi2ELi1ELi40ELb1ELb0EEEJSH_NS5_IJNSS_ISE_SB_EENSS_ISF_SB_EEEEESI_SJ_SI_SJ_NS1C_6fusion15FusionCallbacksIS1G_NS1K_17LinearCombinationISI_fSI_fLNS_15FloatRoundStyleE2EEESH_S1J_JEEENS4_5SM1004TMEM4LOAD26SM100_TMEM_LOAD_16dp256b2xESZ_S19_NS4_17SM75_U32x4_LDSM_NENS4_14SM90_TMA_STOREES19_NS4_17SM90_U32x4_STSM_NENS4_39AutoVectorizingCopyWithAssumedAlignmentILi128EEEEEEvvEEEEvNT_6ParamsE --------------------------
	.section	.nv.info._ZN7cutlass13device_kernelINS_4gemm6kernel13GemmUniversalIN4cute5tupleIJiiiiEEENS1_10collective13CollectiveMmaINS1_35MainloopSm100TmaUmmaWarpSpecializedILi45ELi2ELi4ENS5_IJNS4_1CILi1EEESB_SB_EEEEENS5_IJNSA_ILi64EEENSA_ILi80EEENSA_ILi16EEEEEENS_6half_tENS5_IJlSB_lEEESI_SJ_NS4_8TiledMMAINS4_8MMA_AtomIJNS4_20SM100_MMA_F16BF16_SSISI_SI_fLi64ELi80ELNS4_4UMMA5MajorE0ELSO_0ELNSN_7ScaleInE0ELSP_0EEEEEENS4_6LayoutISC_NS5_IJNSA_ILi0EEEST_ST_EEEEENS5_IJNS4_10UnderscoreESW_SW_EEEEENS4_13SM90_TMA_LOADENS4_14ComposedLayoutINS4_7SwizzleILi1ELi4ELi3EEENS4_18smem_ptr_flag_bitsILi16EEENSS_INS5_IJNSA_ILi8EEESG_EEENS5_IJSG_SB_EEEEEEEvNS4_8identityESZ_S19_vS1A_EENS_8epilogue10collective18CollectiveEpilogueINS1C_23Sm100TmaWarpSpecializedILi2ELi1ELi40ELb1ELb0EEEJSH_NS5_IJNSS_ISE_SB_EENSS_ISF_SB_EEEEESI_SJ_SI_SJ_NS1C_6fusion15FusionCallbacksIS1G_NS1K_17LinearCombinationISI_fSI_fLNS_15FloatRoundStyleE2EEESH_S1J_JEEENS4_5SM1004TMEM4LOAD26SM100_TMEM_LOAD_16dp256b2xESZ_S19_NS4_17SM75_U32x4_LDSM_NENS4_14SM90_TMA_STOREES19_NS4_17SM90_U32x4_STSM_NENS4_39AutoVectorizingCopyWithAssumedAlignmentILi128EEEEEEvvEEEEvNT_6ParamsE,"",@"SHT_CUDA_INFO"
	.sectionflags	@""
	.align	4


	//----- nvinfo : EIATTR_CUDA_API_VERSION
	.align		4
        /*0000*/ 	.byte	0x04, 0x37
        /*0002*/ 	.short	(.L_31 - .L_30)
.L_30:
        /*0004*/ 	.word	0x00000082


	//----- nvinfo : EIATTR_KPARAM_INFO
	.align		4
.L_31:
        /*0008*/ 	.byte	0x04, 0x17
        /*000a*/ 	.short	(.L_33 - .L_32)
.L_32:
        /*000c*/ 	.word	0x00000000
        /*0010*/ 	.short	0x0000
        /*0012*/ 	.short	0x0000
        /*0014*/ 	.byte	0x00, 0xf0, 0x01, 0x20


	//----- nvinfo : EIATTR_AT_ENTRY_FRAGMENTS
	.align		4
.L_33:
        /*0018*/ 	.byte	0x04, 0x4f
        /*001a*/ 	.short	(.L_35 - .L_34)


	//   ....[0]....
.L_34:
        /*001c*/ 	.word	0x00000006


	//----- nvinfo : EIATTR_RESERVED_SMEM_USED
	.align		4
.L_35:
        /*0020*/ 	.byte	0x01, 0x41
	.zero		2


	//----- nvinfo : EIATTR_SPARSE_MMA_MASK
	.align		4
        /*0024*/ 	.byte	0x03, 0x50
        /*0026*/ 	.short	0x0000


	//----- nvinfo : EIATTR_TCGEN05_1CTA_USED
	.align		4
        /*0028*/ 	.byte	0x01, 0x51
	.zero		2


	//----- nvinfo : EIATTR_MAXREG_COUNT
	.align		4
        /*002c*/ 	.byte	0x03, 0x1b
        /*002e*/ 	.short	0x00ff


	//----- nvinfo : EIATTR_NUM_BARRIERS
	.align		4
        /*0030*/ 	.byte	0x02, 0x4c
        /*0032*/ 	.byte	0x07
	.zero		1


	//----- nvinfo : EIATTR_EXTERNS
	.align		4
        /*0034*/ 	.byte	0x04, 0x0f
        /*0036*/ 	.short	(.L_37 - .L_36)


	//   ....[0]....
	.align		4
.L_36:
        /*0038*/ 	.word	index@(__assertfail)


	//----- nvinfo : EIATTR_MERCURY_ISA_VERSION
	.align		4
.L_37:
        /*003c*/ 	.byte	0x03, 0x5f
        /*003e*/ 	.short	0x0101


	//----- nvinfo : EIATTR_INT_WARP_WIDE_INSTR_OFFSETS
	.align		4
        /*0040*/ 	.byte	0x04, 0x31
        /*0042*/ 	.short	(.L_39 - .L_38)


	//   ....[0]....
.L_38:
        /*0044*/ 	.word	0x000022f0


	//   ....[1]....
        /*0048*/ 	.word	0x00005340


	//   ....[2]....
        /*004c*/ 	.word	0x00005370


	//   ....[3]....
        /*0050*/ 	.word	0x000053c0


	//   ....[4]....
        /*0054*/ 	.word	0x00005e20


	//   ....[5]....
        /*0058*/ 	.word	0x00005e30


	//   ....[6]....
        /*005c*/ 	.word	0x00005e60


	//   ....[7]....
        /*0060*/ 	.word	0x00005e90


	//   ....[8]....
        /*0064*/ 	.word	0x00006020


	//   ....[9]....
        /*0068*/ 	.word	0x00006050


	//----- nvinfo : EIATTR_COOP_GROUP_MASK_REGIDS
	.align		4
.L_39:
        /*006c*/ 	.byte	0x04, 0x29
        /*006e*/ 	.short	(.L_41 - .L_40)


	//   ....[0]....
.L_40:
        /*0070*/ 	.word	0xffffffff


	//   ....[1]....
        /*0074*/ 	.word	0xffffffff


	//   ....[2]....
        /*0078*/ 	.word	0xffffffff


	//   ....[3]....
        /*007c*/ 	.word	0xffffffff


	//   ....[4]....
        /*0080*/ 	.word	0xffffffff


	//   ....[5]....
        /*0084*/ 	.word	0xffffffff


	//   ....[6]....
        /*0088*/ 	.word	0xffffffff


	//   ....[7]....
        /*008c*/ 	.word	0xffffffff


	//   ....[8]....
        /*0090*/ 	.word	0xffffffff


	//   ....[9]....
        /*0094*/ 	.word	0xffffffff


	//   ....[10]....
        /*0098*/ 	.word	0xffffffff


	//   ....[11]....
        /*009c*/ 	.word	0xffffffff


	//   ....[12]....
        /*00a0*/ 	.word	0xffffffff


	//----- nvinfo : EIATTR_COOP_GROUP_INSTR_OFFSETS
	.align		4
.L_41:
        /*00a4*/ 	.byte	0x04, 0x28
        /*00a6*/ 	.short	(.L_43 - .L_42)


	//   ....[0]....
.L_42:
        /*00a8*/ 	.word	0x00000090


	//   ....[1]....
        /*00ac*/ 	.word	0x000004d0


	//   ....[2]....
        /*00b0*/ 	.word	0x00000b90


	//   ....[3]....
        /*00b4*/ 	.word	0x00000cf0


	//   ....[4]....
        /*00b8*/ 	.word	0x00000df0


	//   ....[5]....
        /*00bc*/ 	.word	0x00000f60


	//   ....[6]....
        /*00c0*/ 	.word	0x00001100


	//   ....[7]....
        /*00c4*/ 	.word	0x000021d0


	//   ....[8]....
        /*00c8*/ 	.word	0x000046c0


	//   ....[9]....
        /*00cc*/ 	.word	0x000048d0


	//   ....[10]....
        /*00d0*/ 	.word	0x00004900


	//   ....[11]....
        /*00d4*/ 	.word	0x00005230


	//   ....[12]....
        /*00d8*/ 	.word	0x00005460


	//----- nvinfo : EIATTR_VRC_CTA_INIT_COUNT
	.align		4
.L_43:
        /*00dc*/ 	.byte	0x02, 0x4a
        /*00de*/ 	.byte	0x80
	.zero		1


	//----- nvinfo : EIATTR_SYSCALL_OFFSETS
	.align		4
        /*00e0*/ 	.byte	0x04, 0x46
        /*00e2*/ 	.short	(.L_45 - .L_44)


	//   ....[0]....
.L_44:
        /*00e4*/ 	.word	0x00006b60


	//   ....[1]....
        /*00e8*/ 	.word	0x00006c50


	//   ....[2]....
        /*00ec*/ 	.word	0x00007450


	//   ....[3]....
        /*00f0*/ 	.word	0x000075c0


	//   ....[4]....
        /*00f4*/ 	.word	0x00007730


	//   ....[5]....
        /*00f8*/ 	.word	0x000078a0


	//   ....[6]....
        /*00fc*/ 	.word	0x00007a10


	//----- nvinfo : EIATTR_MBARRIER_INSTR_OFFSETS
	.align		4
.L_45:
        /*0100*/ 	.byte	0x04, 0x39
        /*0102*/ 	.short	(.L_47 - .L_46)


	//   ....[0]....
.L_46:
        /*0104*/ 	.word	0x000005d0
        /*0108*/ 	.word	0x000000ff
        /*010c*/ 	.word	0x00000000
        /*0110*/ 	.short	0x0100
        /*0112*/ 	.byte	0x05
	.zero		1


	//   ....[1]....
        /*0114*/ 	.word	0x000005e0
        /*0118*/ 	.word	0x000000ff
        /*011c*/ 	.word	0x00000168
        /*0120*/ 	.short	0x0100
        /*0122*/ 	.byte	0x05
	.zero		1


	//   ....[2]....
        /*0124*/ 	.word	0x000005f0
        /*0128*/ 	.word	0x000000ff
        /*012c*/ 	.word	0x00000008
        /*0130*/ 	.short	0x0100
        /*0132*/ 	.byte	0x05
	.zero		1


	//   ....[3]....
        /*0134*/ 	.word	0x00000600
        /*0138*/ 	.word	0x000000ff
        /*013c*/ 	.word	0x00000170
        /*0140*/ 	.short	0x0100
        /*0142*/ 	.byte	0x05
	.zero		1


	//   ....[4]....
        /*0144*/ 	.word	0x00000610
        /*0148*/ 	.word	0x000000ff
        /*014c*/ 	.word	0x00000010
        /*0150*/ 	.short	0x0100
        /*0152*/ 	.byte	0x05
	.zero		1


	//   ....[5]....
        /*0154*/ 	.word	0x00000620
        /*0158*/ 	.word	0x000000ff
        /*015c*/ 	.word	0x00000178
        /*0160*/ 	.short	0x0100
        /*0162*/ 	.byte	0x05
	.zero		1


	//   ....[6]....
        /*0164*/ 	.word	0x00000630
        /*0168*/ 	.word	0x000000ff
        /*016c*/ 	.word	0x00000018
        /*0170*/ 	.short	0x0100
        /*0172*/ 	.byte	0x05
	.zero		1


	//   ....[7]....
        /*0174*/ 	.word	0x00000640
        /*0178*/ 	.word	0x000000ff
        /*017c*/ 	.word	0x00000180
        /*0180*/ 	.short	0x0100
        /*0182*/ 	.byte	0x05
	.zero		1


	//   ....[8]....
        /*0184*/ 	.word	0x00000650
        /*0188*/ 	.word	0x000000ff
        /*018c*/ 	.word	0x00000020
        /*0190*/ 	.short	0x0100
        /*0192*/ 	.byte	0x05
	.zero		1


	//   ....[9]....
        /*0194*/ 	.word	0x00000660
        /*0198*/ 	.word	0x000000ff
        /*019c*/ 	.word	0x00000188
        /*01a0*/ 	.short	0x0100
        /*01a2*/ 	.byte	0x05
	.zero		1


	//   ....[10]....
        /*01a4*/ 	.word	0x00000670
        /*01a8*/ 	.word	0x000000ff
        /*01ac*/ 	.word	0x00000028
        /*01b0*/ 	.short	0x0100
        /*01b2*/ 	.byte	0x05
	.zero		1


	//   ....[11]....
        /*01b4*/ 	.word	0x00000680
        /*01b8*/ 	.word	0x000000ff
        /*01bc*/ 	.word	0x00000190
        /*01c0*/ 	.short	0x0100
        /*01c2*/ 	.byte	0x05
	.zero		1


	//   ....[12]....
        /*01c4*/ 	.word	0x00000690
        /*01c8*/ 	.word	0x000000ff
        /*01cc*/ 	.word	0x00000030
        /*01d0*/ 	.short	0x0100
        /*01d2*/ 	.byte	0x05
	.zero		1


	//   ....[13]....
        /*01d4*/ 	.word	0x000006a0
        /*01d8*/ 	.word	0x000000ff
        /*01dc*/ 	.word	0x00000198
        /*01e0*/ 	.short	0x0100
        /*01e2*/ 	.byte	0x05
	.zero		1


	//   ....[14]....
        /*01e4*/ 	.word	0x000006b0
        /*01e8*/ 	.word	0x000000ff
        /*01ec*/ 	.word	0x00000038
        /*01f0*/ 	.short	0x0100
        /*01f2*/ 	.byte	0x05
	.zero		1


	//   ....[15]....
        /*01f4*/ 	.word	0x000006c0
        /*01f8*/ 	.word	0x000000ff
        /*01fc*/ 	.word	0x000001a0
        /*0200*/ 	.short	0x0100
        /*0202*/ 	.byte	0x05
	.zero		1


	//   ....[16]....
        /*0204*/ 	.word	0x000006d0
        /*0208*/ 	.word	0x000000ff
        /*020c*/ 	.word	0x00000040
        /*0210*/ 	.short	0x0100
        /*0212*/ 	.byte	0x05
	.zero		1


	//   ....[17]....
        /*0214*/ 	.word	0x000006e0
        /*0218*/ 	.word	0x000000ff
        /*021c*/ 	.word	0x000001a8
        /*0220*/ 	.short	0x0100
        /*0222*/ 	.byte	0x05
	.zero		1


	//   ....[18]....
        /*0224*/ 	.word	0x000006f0
        /*0228*/ 	.word	0x000000ff
        /*022c*/ 	.word	0x00000048
        /*0230*/ 	.short	0x0100
        /*0232*/ 	.byte	0x05
	.zero		1


	//   ....[19]....
        /*0234*/ 	.word	0x00000700
        /*0238*/ 	.word	0x000000ff
        /*023c*/ 	.word	0x000001b0
        /*0240*/ 	.short	0x0100
        /*0242*/ 	.byte	0x05
	.zero		1


	//   ....[20]....
        /*0244*/ 	.word	0x00000710
        /*0248*/ 	.word	0x000000ff
        /*024c*/ 	.word	0x00000050
        /*0250*/ 	.short	0x0100
        /*0252*/ 	.byte	0x05
	.zero		1


	//   ....[21]....
        /*0254*/ 	.word	0x00000720
        /*0258*/ 	.word	0x000000ff
        /*025c*/ 	.word	0x000001b8
        /*0260*/ 	.short	0x0100
        /*0262*/ 	.byte	0x05
	.zero		1


	//   ....[22]....
        /*0264*/ 	.word	0x00000730
        /*0268*/ 	.word	0x000000ff
        /*026c*/ 	.word	0x00000058
        /*0270*/ 	.short	0x0100
        /*0272*/ 	.byte	0x05
	.zero		1


	//   ....[23]....
        /*0274*/ 	.word	0x00000740
        /*0278*/ 	.word	0x000000ff
        /*027c*/ 	.word	0x000001c0
        /*0280*/ 	.short	0x0100
        /*0282*/ 	.byte	0x05
	.zero		1


	//   ....[24]....
        /*0284*/ 	.word	0x00000750
        /*0288*/ 	.word	0x000000ff
        /*028c*/ 	.word	0x00000060
        /*0290*/ 	.short	0x0100
        /*0292*/ 	.byte	0x05
	.zero		1


	//   ....[25]....
        /*0294*/ 	.word	0x00000760
        /*0298*/ 	.word	0x000000ff
        /*029c*/ 	.word	0x000001c8
        /*02a0*/ 	.short	0x0100
        /*02a2*/ 	.byte	0x05
	.zero		1


	//   ....[26]....
        /*02a4*/ 	.word	0x00000770
        /*02a8*/ 	.word	0x000000ff
        /*02ac*/ 	.word	0x00000068
        /*02b0*/ 	.short	0x0100
        /*02b2*/ 	.byte	0x05
	.zero		1


	//   ....[27]....
        /*02b4*/ 	.word	0x00000780
        /*02b8*/ 	.word	0x000000ff
        /*02bc*/ 	.word	0x000001d0
        /*02c0*/ 	.short	0x0100
        /*02c2*/ 	.byte	0x05
	.zero		1


	//   ....[28]....
        /*02c4*/ 	.word	0x00000790
        /*02c8*/ 	.word	0x000000ff
        /*02cc*/ 	.word	0x00000070
        /*02d0*/ 	.short	0x0100
        /*02d2*/ 	.byte	0x05
	.zero		1


	//   ....[29]....
        /*02d4*/ 	.word	0x000007a0
        /*02d8*/ 	.word	0x000000ff
        /*02dc*/ 	.word	0x000001d8
        /*02e0*/ 	.short	0x0100
        /*02e2*/ 	.byte	0x05
	.zero		1


	//   ....[30]....
        /*02e4*/ 	.word	0x000007b0
        /*02e8*/ 	.word	0x000000ff
        /*02ec*/ 	.word	0x00000078
        /*02f0*/ 	.short	0x0100
        /*02f2*/ 	.byte	0x05
	.zero		1


	//   ....[31]....
        /*02f4*/ 	.word	0x000007c0
        /*02f8*/ 	.word	0x000000ff
        /*02fc*/ 	.word	0x000001e0
        /*0300*/ 	.short	0x0100
        /*0302*/ 	.byte	0x05
	.zero		1


	//   ....[32]....
        /*0304*/ 	.word	0x000007d0
        /*0308*/ 	.word	0x000000ff
        /*030c*/ 	.word	0x00000080
        /*0310*/ 	.short	0x0100
        /*0312*/ 	.byte	0x05
	.zero		1


	//   ....[33]....
        /*0314*/ 	.word	0x000007e0
        /*0318*/ 	.word	0x000000ff
        /*031c*/ 	.word	0x000001e8
        /*0320*/ 	.short	0x0100
        /*0322*/ 	.byte	0x05
	.zero		1


	//   ....[34]....
        /*0324*/ 	.word	0x000007f0
        /*0328*/ 	.word	0x000000ff
        /*032c*/ 	.word	0x00000088
        /*0330*/ 	.short	0x0100
        /*0332*/ 	.byte	0x05
	.zero		1


	//   ....[35]....
        /*0334*/ 	.word	0x00000800
        /*0338*/ 	.word	0x000000ff
        /*033c*/ 	.word	0x000001f0
        /*0340*/ 	.short	0x0100
        /*0342*/ 	.byte	0x05
	.zero		1


	//   ....[36]....
        /*0344*/ 	.word	0x00000810
        /*0348*/ 	.word	0x000000ff
        /*034c*/ 	.word	0x00000090
        /*0350*/ 	.short	0x0100
        /*0352*/ 	.byte	0x05
	.zero		1


	//   ....[37]....
        /*0354*/ 	.word	0x00000820
        /*0358*/ 	.word	0x000000ff
        /*035c*/ 	.word	0x000001f8
        /*0360*/ 	.short	0x0100
        /*0362*/ 	.byte	0x05
	.zero		1


	//   ....[38]....
        /*0364*/ 	.word	0x00000830
        /*0368*/ 	.word	0x000000ff
        /*036c*/ 	.word	0x00000098
        /*0370*/ 	.short	0x0100
        /*0372*/ 	.byte	0x05
	.zero		1


	//   ....[39]....
        /*0374*/ 	.word	0x00000840
        /*0378*/ 	.word	0x000000ff
        /*037c*/ 	.word	0x00000200
        /*0380*/ 	.short	0x0100
        /*0382*/ 	.byte	0x05
	.zero		1


	//   ....[40]....
        /*0384*/ 	.word	0x00000850
        /*0388*/ 	.word	0x000000ff
        /*038c*/ 	.word	0x000000a0
        /*0390*/ 	.short	0x0100
        /*0392*/ 	.byte	0x05
	.zero		1


	//   ....[41]....
        /*0394*/ 	.word	0x00000860
        /*0398*/ 	.word	0x000000ff
        /*039c*/ 	.word	0x00000208
        /*03a0*/ 	.short	0x0100
        /*03a2*/ 	.byte	0x05
	.zero		1


	//   ....[42]....
        /*03a4*/ 	.word	0x00000870
        /*03a8*/ 	.word	0x000000ff
        /*03ac*/ 	.word	0x000000a8
        /*03b0*/ 	.short	0x0100
        /*03b2*/ 	.byte	0x05
	.zero		1


	//   ....[43]....
        /*03b4*/ 	.word	0x00000880
        /*03b8*/ 	.word	0x000000ff
        /*03bc*/ 	.word	0x00000210
        /*03c0*/ 	.short	0x0100
        /*03c2*/ 	.byte	0x05
	.zero		1


	//   ....[44]....
        /*03c4*/ 	.word	0x00000890
        /*03c8*/ 	.word	0x000000ff
        /*03cc*/ 	.word	0x000000b0
        /*03d0*/ 	.short	0x0100
        /*03d2*/ 	.byte	0x05
	.zero		1


	//   ....[45]....
        /*03d4*/ 	.word	0x000008a0
        /*03d8*/ 	.word	0x000000ff
        /*03dc*/ 	.word	0x00000218
        /*03e0*/ 	.short	0x0100
        /*03e2*/ 	.byte	0x05
	.zero		1


	//   ....[46]....
        /*03e4*/ 	.word	0x000008b0
        /*03e8*/ 	.word	0x000000ff
        /*03ec*/ 	.word	0x000000b8
        /*03f0*/ 	.short	0x0100
        /*03f2*/ 	.byte	0x05
	.zero		1


	//   ....[47]....
        /*03f4*/ 	.word	0x000008c0
        /*03f8*/ 	.word	0x000000ff
        /*03fc*/ 	.word	0x00000220
        /*0400*/ 	.short	0x0100
        /*0402*/ 	.byte	0x05
	.zero		1


	//   ....[48]....
        /*0404*/ 	.word	0x000008d0
        /*0408*/ 	.word	0x000000ff
        /*040c*/ 	.word	0x000000c0
        /*0410*/ 	.short	0x0100
        /*0412*/ 	.byte	0x05
	.zero		1


	//   ....[49]....
        /*0414*/ 	.word	0x000008e0
        /*0418*/ 	.word	0x000000ff
        /*041c*/ 	.word	0x00000228
        /*0420*/ 	.short	0x0100
        /*0422*/ 	.byte	0x05
	.zero		1


	//   ....[50]....
        /*0424*/ 	.word	0x000008f0
        /*0428*/ 	.word	0x000000ff
        /*042c*/ 	.word	0x000000c8
        /*0430*/ 	.short	0x0100
        /*0432*/ 	.byte	0x05
	.zero		1


	//   ....[51]....
        /*0434*/ 	.word	0x00000900
        /*0438*/ 	.word	0x000000ff
        /*043c*/ 	.word	0x00000230
        /*0440*/ 	.short	0x0100
        /*0442*/ 	.byte	0x05
	.zero		1


	//   ....[52]....
        /*0444*/ 	.word	0x00000910
        /*0448*/ 	.word	0x000000ff
        /*044c*/ 	.word	0x000000d0
        /*0450*/ 	.short	0x0100
        /*0452*/ 	.byte	0x05
	.zero		1


	//   ....[53]....
        /*0454*/ 	.word	0x00000920
        /*0458*/ 	.word	0x000000ff
        /*045c*/ 	.word	0x00000238
        /*0460*/ 	.short	0x0100
        /*0462*/ 	.byte	0x05
	.zero		1


	//   ....[54]....
        /*0464*/ 	.word	0x00000930
        /*0468*/ 	.word	0x000000ff
        /*046c*/ 	.word	0x000000d8
        /*0470*/ 	.short	0x0100
        /*0472*/ 	.byte	0x05
	.zero		1


	//   ....[55]....
        /*0474*/ 	.word	0x00000940
        /*0478*/ 	.word	0x000000ff
        /*047c*/ 	.word	0x00000240
        /*0480*/ 	.short	0x0100
        /*0482*/ 	.byte	0x05
	.zero		1


	//   ....[56]....
        /*0484*/ 	.word	0x00000950
        /*0488*/ 	.word	0x000000ff
        /*048c*/ 	.word	0x000000e0
        /*0490*/ 	.short	0x0100
        /*0492*/ 	.byte	0x05
	.zero		1


	//   ....[57]....
        /*0494*/ 	.word	0x00000960
        /*0498*/ 	.word	0x000000ff
        /*049c*/ 	.word	0x00000248
        /*04a0*/ 	.short	0x0100
        /*04a2*/ 	.byte	0x05
	.zero		1


	//   ....[58]....
        /*04a4*/ 	.word	0x00000970
        /*04a8*/ 	.word	0x000000ff
        /*04ac*/ 	.word	0x000000e8
        /*04b0*/ 	.short	0x0100
        /*04b2*/ 	.byte	0x05
	.zero		1


	//   ....[59]....
        /*04b4*/ 	.word	0x00000980
        /*04b8*/ 	.word	0x000000ff
        /*04bc*/ 	.word	0x00000250
        /*04c0*/ 	.short	0x0100
        /*04c2*/ 	.byte	0x05
	.zero		1


	//   ....[60]....
        /*04c4*/ 	.word	0x00000990
        /*04c8*/ 	.word	0x000000ff
        /*04cc*/ 	.word	0x000000f0
        /*04d0*/ 	.short	0x0100
        /*04d2*/ 	.byte	0x05
	.zero		1


	//   ....[61]....
        /*04d4*/ 	.word	0x000009a0
        /*04d8*/ 	.word	0x000000ff
        /*04dc*/ 	.word	0x00000258
        /*04e0*/ 	.short	0x0100
        /*04e2*/ 	.byte	0x05
	.zero		1


	//   ....[62]....
        /*04e4*/ 	.word	0x000009b0
        /*04e8*/ 	.word	0x000000ff
        /*04ec*/ 	.word	0x000000f8
        /*04f0*/ 	.short	0x0100
        /*04f2*/ 	.byte	0x05
	.zero		1


	//   ....[63]....
        /*04f4*/ 	.word	0x000009c0
        /*04f8*/ 	.word	0x000000ff
        /*04fc*/ 	.word	0x00000260
        /*0500*/ 	.short	0x0100
        /*0502*/ 	.byte	0x05
	.zero		1


	//   ....[64]....
        /*0504*/ 	.word	0x000009d0
        /*0508*/ 	.word	0x000000ff
        /*050c*/ 	.word	0x00000100
        /*0510*/ 	.short	0x0100
        /*0512*/ 	.byte	0x05
	.zero		1


	//   ....[65]....
        /*0514*/ 	.word	0x000009e0
        /*0518*/ 	.word	0x000000ff
        /*051c*/ 	.word	0x00000268
        /*0520*/ 	.short	0x0100
        /*0522*/ 	.byte	0x05
	.zero		1


	//   ....[66]....
        /*0524*/ 	.word	0x000009f0
        /*0528*/ 	.word	0x000000ff
        /*052c*/ 	.word	0x00000108
        /*0530*/ 	.short	0x0100
        /*0532*/ 	.byte	0x05
	.zero		1


	//   ....[67]....
        /*0534*/ 	.word	0x00000a00
        /*0538*/ 	.word	0x000000ff
        /*053c*/ 	.word	0x00000270
        /*0540*/ 	.short	0x0100
        /*0542*/ 	.byte	0x05
	.zero		1


	//   ....[68]....
        /*0544*/ 	.word	0x00000a10
        /*0548*/ 	.word	0x000000ff
        /*054c*/ 	.word	0x00000110
        /*0550*/ 	.short	0x0100
        /*0552*/ 	.byte	0x05
	.zero		1


	//   ....[69]....
        /*0554*/ 	.word	0x00000a20
        /*0558*/ 	.word	0x000000ff
        /*055c*/ 	.word	0x00000278
        /*0560*/ 	.short	0x0100
        /*0562*/ 	.byte	0x05
	.zero		1


	//   ....[70]....
        /*0564*/ 	.word	0x00000a30
        /*0568*/ 	.word	0x000000ff
        /*056c*/ 	.word	0x00000118
        /*0570*/ 	.short	0x0100
        /*0572*/ 	.byte	0x05
	.zero		1


	//   ....[71]....
        /*0574*/ 	.word	0x00000a40
        /*0578*/ 	.word	0x000000ff
        /*057c*/ 	.word	0x00000280
        /*0580*/ 	.short	0x0100
        /*0582*/ 	.byte	0x05
	.zero		1


	//   ....[72]....
        /*0584*/ 	.word	0x00000a50
        /*0588*/ 	.word	0x000000ff
        /*058c*/ 	.word	0x00000120
        /*0590*/ 	.short	0x0100
        /*0592*/ 	.byte	0x05
	.zero		1


	//   ....[73]....
        /*0594*/ 	.word	0x00000a60
        /*0598*/ 	.word	0x000000ff
        /*059c*/ 	.word	0x00000288
        /*05a0*/ 	.short	0x0100
        /*05a2*/ 	.byte	0x05
	.zero		1


	//   ....[74]....
        /*05a4*/ 	.word	0x00000a70
        /*05a8*/ 	.word	0x000000ff
        /*05ac*/ 	.word	0x00000128
        /*05b0*/ 	.short	0x0100
        /*05b2*/ 	.byte	0x05
	.zero		1


	//   ....[75]....
        /*05b4*/ 	.word	0x00000a80
        /*05b8*/ 	.word	0x000000ff
        /*05bc*/ 	.word	0x00000290
        /*05c0*/ 	.short	0x0100
        /*05c2*/ 	.byte	0x05
	.zero		1


	//   ....[76]....
        /*05c4*/ 	.word	0x00000a90
        /*05c8*/ 	.word	0x000000ff
        /*05cc*/ 	.word	0x00000130
        /*05d0*/ 	.short	0x0100
        /*05d2*/ 	.byte	0x05
	.zero		1


	//   ....[77]....
        /*05d4*/ 	.word	0x00000aa0
        /*05d8*/ 	.word	0x000000ff
        /*05dc*/ 	.word	0x00000298
        /*05e0*/ 	.short	0x0100
        /*05e2*/ 	.byte	0x05
	.zero		1


	//   ....[78]....
        /*05e4*/ 	.word	0x00000ab0
        /*05e8*/ 	.word	0x000000ff
        /*05ec*/ 	.word	0x00000138
        /*05f0*/ 	.short	0x0100
        /*05f2*/ 	.byte	0x05
	.zero		1


	//   ....[79]....
        /*05f4*/ 	.word	0x00000ac0
        /*05f8*/ 	.word	0x000000ff
        /*05fc*/ 	.word	0x000002a0
        /*0600*/ 	.short	0x0100
        /*0602*/ 	.byte	0x05
	.zero		1


	//   ....[80]....
        /*0604*/ 	.word	0x00000ad0
        /*0608*/ 	.word	0x000000ff
        /*060c*/ 	.word	0x00000140
        /*0610*/ 	.short	0x0100
        /*0612*/ 	.byte	0x05
	.zero		1


	//   ....[81]....
        /*0614*/ 	.word	0x00000ae0
        /*0618*/ 	.word	0x000000ff
        /*061c*/ 	.word	0x000002a8
        /*0620*/ 	.short	0x0100
        /*0622*/ 	.byte	0x05
	.zero		1


	//   ....[82]....
        /*0624*/ 	.word	0x00000af0
        /*0628*/ 	.word	0x000000ff
        /*062c*/ 	.word	0x00000148
        /*0630*/ 	.short	0x0100
        /*0632*/ 	.byte	0x05
	.zero		1


	//   ....[83]....
        /*0634*/ 	.word	0x00000b00
        /*0638*/ 	.word	0x000000ff
        /*063c*/ 	.word	0x000002b0
        /*0640*/ 	.short	0x0100
        /*0642*/ 	.byte	0x05
	.zero		1


	//   ....[84]....
        /*0644*/ 	.word	0x00000b10
        /*0648*/ 	.word	0x000000ff
        /*064c*/ 	.word	0x00000150
        /*0650*/ 	.short	0x0100
        /*0652*/ 	.byte	0x05
	.zero		1


	//   ....[85]....
        /*0654*/ 	.word	0x00000b20
        /*0658*/ 	.word	0x000000ff
        /*065c*/ 	.word	0x000002b8
        /*0660*/ 	.short	0x0100
        /*0662*/ 	.byte	0x05
	.zero		1


	//   ....[86]....
        /*0664*/ 	.word	0x00000b30
        /*0668*/ 	.word	0x000000ff
        /*066c*/ 	.word	0x00000158
        /*0670*/ 	.short	0x0100
        /*0672*/ 	.byte	0x05
	.zero		1


	//   ....[87]....
        /*0674*/ 	.word	0x00000b40
        /*0678*/ 	.word	0x000000ff
        /*067c*/ 	.word	0x000002c0
        /*0680*/ 	.short	0x0100
        /*0682*/ 	.byte	0x05
	.zero		1


	//   ....[88]....
        /*0684*/ 	.word	0x00000b50
        /*0688*/ 	.word	0x000000ff
        /*068c*/ 	.word	0x00000160
        /*0690*/ 	.short	0x0100
        /*0692*/ 	.byte	0x05
	.zero		1


	//   ....[89]....
        /*0694*/ 	.word	0x00000b60
        /*0698*/ 	.word	0x000000ff
        /*069c*/ 	.word	0x000002c8
        /*06a0*/ 	.short	0x0100
        /*06a2*/ 	.byte	0x05
	.zero		1


	//   ....[90]....
        /*06a4*/ 	.word	0x00000ca0
        /*06a8*/ 	.word	0x000000ff
        /*06ac*/ 	.word	0x000002d0
        /*06b0*/ 	.short	0x0100
        /*06b2*/ 	.byte	0x06
	.zero		1


	//   ....[91]....
        /*06b4*/ 	.word	0x00000cb0
        /*06b8*/ 	.word	0x000000ff
        /*06bc*/ 	.word	0x000002e0
        /*06c0*/ 	.short	0x0100
        /*06c2*/ 	.byte	0x06
	.zero		1


	//   ....[92]....
        /*06c4*/ 	.word	0x00000cc0
        /*06c8*/ 	.word	0x000000ff
        /*06cc*/ 	.word	0x000002d8
        /*06d0*/ 	.short	0x0100
        /*06d2*/ 	.byte	0x06
	.zero		1


	//   ....[93]....
        /*06d4*/ 	.word	0x00000cd0
        /*06d8*/ 	.word	0x000000ff
        /*06dc*/ 	.word	0x000002e8
        /*06e0*/ 	.short	0x0100
        /*06e2*/ 	.byte	0x06
	.zero		1


	//   ....[94]....
        /*06e4*/ 	.word	0x00000dc0
        /*06e8*/ 	.word	0x000000ff
        /*06ec*/ 	.word	0x000002f0
        /*06f0*/ 	.short	0x0100
        /*06f2*/ 	.byte	0x05
	.zero		1


	//   ....[95]....
        /*06f4*/ 	.word	0x00000dd0
        /*06f8*/ 	.word	0x000000ff
        /*06fc*/ 	.word	0x000002f8
        /*0700*/ 	.short	0x0100
        /*0702*/ 	.byte	0x05
	.zero		1


	//   ....[96]....
        /*0704*/ 	.word	0x00000f10
        /*0708*/ 	.word	0x000000ff
        /*070c*/ 	.word	0x00000300
        /*0710*/ 	.short	0x0100
        /*0712*/ 	.byte	0x05
	.zero		1


	//   ....[97]....
        /*0714*/ 	.word	0x00000f20
        /*0718*/ 	.word	0x000000ff
        /*071c*/ 	.word	0x00000310
        /*0720*/ 	.short	0x0100
        /*0722*/ 	.byte	0x05
	.zero		1


	//   ....[98]....
        /*0724*/ 	.word	0x00000f30
        /*0728*/ 	.word	0x000000ff
        /*072c*/ 	.word	0x00000308
        /*0730*/ 	.short	0x0100
        /*0732*/ 	.byte	0x05
	.zero		1


	//   ....[99]....
        /*0734*/ 	.word	0x00000f40
        /*0738*/ 	.word	0x000000ff
        /*073c*/ 	.word	0x00000318
        /*0740*/ 	.short	0x0100
        /*0742*/ 	.byte	0x05
	.zero		1


	//   ....[100]....
        /*0744*/ 	.word	0x00001070
        /*0748*/ 	.word	0x000000ff
        /*074c*/ 	.word	0x00000320
        /*0750*/ 	.short	0x0100
        /*0752*/ 	.byte	0x06
	.zero		1


	//   ....[101]....
        /*0754*/ 	.word	0x00001080
        /*0758*/ 	.word	0x000000ff
        /*075c*/ 	.word	0x00000340
        /*0760*/ 	.short	0x0100
        /*0762*/ 	.byte	0x06
	.zero		1


	//   ....[102]....
        /*0764*/ 	.word	0x00001090
        /*0768*/ 	.word	0x000000ff
        /*076c*/ 	.word	0x00000328
        /*0770*/ 	.short	0x0100
        /*0772*/ 	.byte	0x06
	.zero		1


	//   ....[103]....
        /*0774*/ 	.word	0x000010a0
        /*0778*/ 	.word	0x000000ff
        /*077c*/ 	.word	0x00000348
        /*0780*/ 	.short	0x0100
        /*0782*/ 	.byte	0x06
	.zero		1


	//   ....[104]....
        /*0784*/ 	.word	0x000010b0
        /*0788*/ 	.word	0x000000ff
        /*078c*/ 	.word	0x00000330
        /*0790*/ 	.short	0x0100
        /*0792*/ 	.byte	0x06
	.zero		1


	//   ....[105]....
        /*0794*/ 	.word	0x000010c0
        /*0798*/ 	.word	0x000000ff
        /*079c*/ 	.word	0x00000350
        /*07a0*/ 	.short	0x0100
        /*07a2*/ 	.byte	0x06
	.zero		1


	//   ....[106]....
        /*07a4*/ 	.word	0x000010d0
        /*07a8*/ 	.word	0x000000ff
        /*07ac*/ 	.word	0x00000338
        /*07b0*/ 	.short	0x0100
        /*07b2*/ 	.byte	0x06
	.zero		1


	//   ....[107]....
        /*07b4*/ 	.word	0x000010e0
        /*07b8*/ 	.word	0x000000ff
        /*07bc*/ 	.word	0x00000358
        /*07c0*/ 	.short	0x0100
        /*07c2*/ 	.byte	0x06
	.zero		1


	//   ....[108]....
        /*07c4*/ 	.word	0x000011d0
        /*07c8*/ 	.word	0x000000ff
        /*07cc*/ 	.word	0x00000360
        /*07d0*/ 	.short	0x0100
        /*07d2*/ 	.byte	0x05
	.zero		1


	//   ....[109]....
        /*07d4*/ 	.word	0x000011e0
        /*07d8*/ 	.word	0x000000ff
        /*07dc*/ 	.word	0x00000370
        /*07e0*/ 	.short	0x0100
        /*07e2*/ 	.byte	0x05
	.zero		1


	//   ....[110]....
        /*07e4*/ 	.word	0x000011f0
        /*07e8*/ 	.word	0x000000ff
        /*07ec*/ 	.word	0x00000368
        /*07f0*/ 	.short	0x0100
        /*07f2*/ 	.byte	0x05
	.zero		1


	//   ....[111]....
        /*07f4*/ 	.word	0x00001200
        /*07f8*/ 	.word	0x000000ff
        /*07fc*/ 	.word	0x00000378
        /*0800*/ 	.short	0x0100
        /*0802*/ 	.byte	0x05
	.zero		1


	//   ....[112]....
        /*0804*/ 	.word	0x00001ad0
        /*0808*/ 	.word	0x00000002
        /*080c*/ 	.word	0x00000370
        /*0810*/ 	.short	0x010a
        /*0812*/ 	.byte	0xff
	.zero		1


	//   ....[113]....
        /*0814*/ 	.word	0x00001b00
        /*0818*/ 	.word	0x00000002
        /*081c*/ 	.word	0x00000360
        /*0820*/ 	.short	0x0101
        /*0822*/ 	.byte	0xff
	.zero		1


	//   ....[114]....
        /*0824*/ 	.word	0x00001bd0
        /*0828*/ 	.word	0x000000ff
        /*082c*/ 	.word	0x00000168
        /*0830*/ 	.short	0x010a
        /*0832*/ 	.byte	0x05
	.zero		1


	//   ....[115]....
        /*0834*/ 	.word	0x00001c70
        /*0838*/ 	.word	0x000000ff
        /*083c*/ 	.word	0x00000168
        /*0840*/ 	.short	0x010a
        /*0842*/ 	.byte	0x21
	.zero		1


	//   ....[116]....
        /*0844*/ 	.word	0x00001dc0
        /*0848*/ 	.word	0x000000ff
        /*084c*/ 	.word	0x00000168
        /*0850*/ 	.short	0x010a
        /*0852*/ 	.byte	0x08
	.zero		1


	//   ....[117]....
        /*0854*/ 	.word	0x00001ed0
        /*0858*/ 	.word	0x000000ff
        /*085c*/ 	.word	0x000002f8
        /*0860*/ 	.short	0x0101
        /*0862*/ 	.byte	0x04
	.zero		1


	//   ....[118]....
        /*0864*/ 	.word	0x00001ef0
        /*0868*/ 	.word	0x000000ff
        /*086c*/ 	.word	0x00000168
        /*0870*/ 	.short	0x010a
        /*0872*/ 	.byte	0x05
	.zero		1


	//   ....[119]....
        /*0874*/ 	.word	0x00001f70
        /*0878*/ 	.word	0x000000ff
        /*087c*/ 	.word	0x00000168
        /*0880*/ 	.short	0x010a
        /*0882*/ 	.byte	0x11
	.zero		1


	//   ....[120]....
        /*0884*/ 	.word	0x000020c0
        /*0888*/ 	.word	0x000000ff
        /*088c*/ 	.word	0x00000168
        /*0890*/ 	.short	0x010a
        /*0892*/ 	.byte	0x08
	.zero		1


	//   ....[121]....
        /*0894*/ 	.word	0x00002200
        /*0898*/ 	.word	0x00000002
        /*089c*/ 	.word	0x00000300
        /*08a0*/ 	.short	0x010a
        /*08a2*/ 	.byte	0xff
	.zero		1


	//   ....[122]....
        /*08a4*/ 	.word	0x000022c0
        /*08a8*/ 	.word	0x00000002
        /*08ac*/ 	.word	0x00000000
        /*08b0*/ 	.short	0x0101
        /*08b2*/ 	.byte	0xff
	.zero		1


	//   ....[123]....
        /*08b4*/ 	.word	0x00002820
        /*08b8*/ 	.word	0x000000ff
        /*08bc*/ 	.word	0x00000000
        /*08c0*/ 	.short	0x010a
        /*08c2*/ 	.byte	0x05
	.zero		1


	//   ....[124]....
        /*08c4*/ 	.word	0x000028b0
        /*08c8*/ 	.word	0x000000ff
        /*08cc*/ 	.word	0x00000000
        /*08d0*/ 	.short	0x010a
        /*08d2*/ 	.byte	0x05
	.zero		1


	//   ....[125]....
        /*08d4*/ 	.word	0x00002940
        /*08d8*/ 	.word	0x000000ff
        /*08dc*/ 	.word	0x00000000
        /*08e0*/ 	.short	0x010a
        /*08e2*/ 	.byte	0x05
	.zero		1


	//   ....[126]....
        /*08e4*/ 	.word	0x000029d0
        /*08e8*/ 	.word	0x000000ff
        /*08ec*/ 	.word	0x00000000
        /*08f0*/ 	.short	0x010a
        /*08f2*/ 	.byte	0x05
	.zero		1


	//   ....[127]....
        /*08f4*/ 	.word	0x00002a60
        /*08f8*/ 	.word	0x000000ff
        /*08fc*/ 	.word	0x00000000
        /*0900*/ 	.short	0x010a
        /*0902*/ 	.byte	0x05
	.zero		1


	//   ....[128]....
        /*0904*/ 	.word	0x00002af0
        /*0908*/ 	.word	0x000000ff
        /*090c*/ 	.word	0x00000000
        /*0910*/ 	.short	0x010a
        /*0912*/ 	.byte	0x05
	.zero		1


	//   ....[129]....
        /*0914*/ 	.word	0x00002b80
        /*0918*/ 	.word	0x000000ff
        /*091c*/ 	.word	0x00000000
        /*0920*/ 	.short	0x010a
        /*0922*/ 	.byte	0x05
	.zero		1


	//   ....[130]....
        /*0924*/ 	.word	0x00002c10
        /*0928*/ 	.word	0x000000ff
        /*092c*/ 	.word	0x00000000
        /*0930*/ 	.short	0x010a
        /*0932*/ 	.byte	0x05
	.zero		1


	//   ....[131]....
        /*0934*/ 	.word	0x00002ca0
        /*0938*/ 	.word	0x000000ff
        /*093c*/ 	.word	0x00000000
        /*0940*/ 	.short	0x010a
        /*0942*/ 	.byte	0x05
	.zero		1


	//   ....[132]....
        /*0944*/ 	.word	0x00002d30
        /*0948*/ 	.word	0x000000ff
        /*094c*/ 	.word	0x00000000
        /*0950*/ 	.short	0x010a
        /*0952*/ 	.byte	0x05
	.zero		1


	//   ....[133]....
        /*0954*/ 	.word	0x00002dc0
        /*0958*/ 	.word	0x000000ff
        /*095c*/ 	.word	0x00000000
        /*0960*/ 	.short	0x010a
        /*0962*/ 	.byte	0x05
	.zero		1


	//   ....[134]....
        /*0964*/ 	.word	0x00002e50
        /*0968*/ 	.word	0x000000ff
        /*096c*/ 	.word	0x00000000
        /*0970*/ 	.short	0x010a
        /*0972*/ 	.byte	0x05
	.zero		1


	//   ....[135]....
        /*0974*/ 	.word	0x00002ee0
        /*0978*/ 	.word	0x000000ff
        /*097c*/ 	.word	0x00000000
        /*0980*/ 	.short	0x010a
        /*0982*/ 	.byte	0x05
	.zero		1


	//   ....[136]....
        /*0984*/ 	.word	0x00002f70
        /*0988*/ 	.word	0x000000ff
        /*098c*/ 	.word	0x00000000
        /*0990*/ 	.short	0x010a
        /*0992*/ 	.byte	0x05
	.zero		1


	//   ....[137]....
        /*0994*/ 	.word	0x00003000
        /*0998*/ 	.word	0x000000ff
        /*099c*/ 	.word	0x00000000
        /*09a0*/ 	.short	0x010a
        /*09a2*/ 	.byte	0x05
	.zero		1


	//   ....[138]....
        /*09a4*/ 	.word	0x00003090
        /*09a8*/ 	.word	0x000000ff
        /*09ac*/ 	.word	0x00000000
        /*09b0*/ 	.short	0x010a
        /*09b2*/ 	.byte	0x05
	.zero		1


	//   ....[139]....
        /*09b4*/ 	.word	0x00003120
        /*09b8*/ 	.word	0x000000ff
        /*09bc*/ 	.word	0x00000000
        /*09c0*/ 	.short	0x010a
        /*09c2*/ 	.byte	0x05
	.zero		1


	//   ....[140]....
        /*09c4*/ 	.word	0x000031b0
        /*09c8*/ 	.word	0x000000ff
        /*09cc*/ 	.word	0x00000000
        /*09d0*/ 	.short	0x010a
        /*09d2*/ 	.byte	0x05
	.zero		1


	//   ....[141]....
        /*09d4*/ 	.word	0x00003240
        /*09d8*/ 	.word	0x000000ff
        /*09dc*/ 	.word	0x00000000
        /*09e0*/ 	.short	0x010a
        /*09e2*/ 	.byte	0x05
	.zero		1


	//   ....[142]....
        /*09e4*/ 	.word	0x000032d0
        /*09e8*/ 	.word	0x000000ff
        /*09ec*/ 	.word	0x00000000
        /*09f0*/ 	.short	0x010a
        /*09f2*/ 	.byte	0x05
	.zero		1


	//   ....[143]....
        /*09f4*/ 	.word	0x00003360
        /*09f8*/ 	.word	0x000000ff
        /*09fc*/ 	.word	0x00000000
        /*0a00*/ 	.short	0x010a
        /*0a02*/ 	.byte	0x05
	.zero		1


	//   ....[144]....
        /*0a04*/ 	.word	0x000033f0
        /*0a08*/ 	.word	0x000000ff
        /*0a0c*/ 	.word	0x00000000
        /*0a10*/ 	.short	0x010a
        /*0a12*/ 	.byte	0x05
	.zero		1


	//   ....[145]....
        /*0a14*/ 	.word	0x00003480
        /*0a18*/ 	.word	0x000000ff
        /*0a1c*/ 	.word	0x00000000
        /*0a20*/ 	.short	0x010a
        /*0a22*/ 	.byte	0x05
	.zero		1


	//   ....[146]....
        /*0a24*/ 	.word	0x00003510
        /*0a28*/ 	.word	0x000000ff
        /*0a2c*/ 	.word	0x00000000
        /*0a30*/ 	.short	0x010a
        /*0a32*/ 	.byte	0x05
	.zero		1


	//   ....[147]....
        /*0a34*/ 	.word	0x000035a0
        /*0a38*/ 	.word	0x000000ff
        /*0a3c*/ 	.word	0x00000000
        /*0a40*/ 	.short	0x010a
        /*0a42*/ 	.byte	0x05
	.zero		1


	//   ....[148]....
        /*0a44*/ 	.word	0x00003630
        /*0a48*/ 	.word	0x000000ff
        /*0a4c*/ 	.word	0x00000000
        /*0a50*/ 	.short	0x010a
        /*0a52*/ 	.byte	0x05
	.zero		1


	//   ....[149]....
        /*0a54*/ 	.word	0x000036c0
        /*0a58*/ 	.word	0x000000ff
        /*0a5c*/ 	.word	0x00000000
        /*0a60*/ 	.short	0x010a
        /*0a62*/ 	.byte	0x05
	.zero		1


	//   ....[150]....
        /*0a64*/ 	.word	0x00003750
        /*0a68*/ 	.word	0x000000ff
        /*0a6c*/ 	.word	0x00000000
        /*0a70*/ 	.short	0x010a
        /*0a72*/ 	.byte	0x05
	.zero		1


	//   ....[151]....
        /*0a74*/ 	.word	0x000037e0
        /*0a78*/ 	.word	0x000000ff
        /*0a7c*/ 	.word	0x00000000
        /*0a80*/ 	.short	0x010a
        /*0a82*/ 	.byte	0x05
	.zero		1


	//   ....[152]....
        /*0a84*/ 	.word	0x00003870
        /*0a88*/ 	.word	0x000000ff
        /*0a8c*/ 	.word	0x00000000
        /*0a90*/ 	.short	0x010a
        /*0a92*/ 	.byte	0x05
	.zero		1


	//   ....[153]....
        /*0a94*/ 	.word	0x00003900
        /*0a98*/ 	.word	0x000000ff
        /*0a9c*/ 	.word	0x00000000
        /*0aa0*/ 	.short	0x010a
        /*0aa2*/ 	.byte	0x05
	.zero		1


	//   ....[154]....
        /*0aa4*/ 	.word	0x00003990
        /*0aa8*/ 	.word	0x000000ff
        /*0aac*/ 	.word	0x00000000
        /*0ab0*/ 	.short	0x010a
        /*0ab2*/ 	.byte	0x05
	.zero		1


	//   ....[155]....
        /*0ab4*/ 	.word	0x00003a20
        /*0ab8*/ 	.word	0x000000ff
        /*0abc*/ 	.word	0x00000000
        /*0ac0*/ 	.short	0x010a
        /*0ac2*/ 	.byte	0x05
	.zero		1


	//   ....[156]....
        /*0ac4*/ 	.word	0x00003ab0
        /*0ac8*/ 	.word	0x000000ff
        /*0acc*/ 	.word	0x00000000
        /*0ad0*/ 	.short	0x010a
        /*0ad2*/ 	.byte	0x05
	.zero		1


	//   ....[157]....
        /*0ad4*/ 	.word	0x00003b40
        /*0ad8*/ 	.word	0x000000ff
        /*0adc*/ 	.word	0x00000000
        /*0ae0*/ 	.short	0x010a
        /*0ae2*/ 	.byte	0x05
	.zero		1


	//   ....[158]....
        /*0ae4*/ 	.word	0x00003bd0
        /*0ae8*/ 	.word	0x000000ff
        /*0aec*/ 	.word	0x00000000
        /*0af0*/ 	.short	0x010a
        /*0af2*/ 	.byte	0x05
	.zero		1


	//   ....[159]....
        /*0af4*/ 	.word	0x00003c60
        /*0af8*/ 	.word	0x000000ff
        /*0afc*/ 	.word	0x00000000
        /*0b00*/ 	.short	0x010a
        /*0b02*/ 	.byte	0x05
	.zero		1


	//   ....[160]....
        /*0b04*/ 	.word	0x00003cf0
        /*0b08*/ 	.word	0x000000ff
        /*0b0c*/ 	.word	0x00000000
        /*0b10*/ 	.short	0x010a
        /*0b12*/ 	.byte	0x05
	.zero		1


	//   ....[161]....
        /*0b14*/ 	.word	0x00003d80
        /*0b18*/ 	.word	0x000000ff
        /*0b1c*/ 	.word	0x00000000
        /*0b20*/ 	.short	0x010a
        /*0b22*/ 	.byte	0x05
	.zero		1


	//   ....[162]....
        /*0b24*/ 	.word	0x00003e10
        /*0b28*/ 	.word	0x000000ff
        /*0b2c*/ 	.word	0x00000000
        /*0b30*/ 	.short	0x010a
        /*0b32*/ 	.byte	0x05
	.zero		1


	//   ....[163]....
        /*0b34*/ 	.word	0x00003ea0
        /*0b38*/ 	.word	0x000000ff
        /*0b3c*/ 	.word	0x00000000
        /*0b40*/ 	.short	0x010a
        /*0b42*/ 	.byte	0x05
	.zero		1


	//   ....[164]....
        /*0b44*/ 	.word	0x00003f30
        /*0b48*/ 	.word	0x000000ff
        /*0b4c*/ 	.word	0x00000000
        /*0b50*/ 	.short	0x010a
        /*0b52*/ 	.byte	0x05
	.zero		1


	//   ....[165]....
        /*0b54*/ 	.word	0x00003fc0
        /*0b58*/ 	.word	0x000000ff
        /*0b5c*/ 	.word	0x00000000
        /*0b60*/ 	.short	0x010a
        /*0b62*/ 	.byte	0x05
	.zero		1


	//   ....[166]....
        /*0b64*/ 	.word	0x00004050
        /*0b68*/ 	.word	0x000000ff
        /*0b6c*/ 	.word	0x00000000
        /*0b70*/ 	.short	0x010a
        /*0b72*/ 	.byte	0x05
	.zero		1


	//   ....[167]....
        /*0b74*/ 	.word	0x000040f0
        /*0b78*/ 	.word	0x00000000
        /*0b7c*/ 	.word	0x00000000
        /*0b80*/ 	.short	0x010a
        /*0b82*/ 	.byte	0xff
	.zero		1


	//   ....[168]....
        /*0b84*/ 	.word	0x00004210
        /*0b88*/ 	.word	0x00000000
        /*0b8c*/ 	.word	0x00000360
        /*0b90*/ 	.short	0x010a
        /*0b92*/ 	.byte	0xff
	.zero		1


	//   ....[169]....
        /*0b94*/ 	.word	0x00004280
        /*0b98*/ 	.word	0x00000000
        /*0b9c*/ 	.word	0x00000000
        /*0ba0*/ 	.short	0x0101
        /*0ba2*/ 	.byte	0xff
	.zero		1


	//   ....[170]....
        /*0ba4*/ 	.word	0x000042a0
        /*0ba8*/ 	.word	0x000000ff
        /*0bac*/ 	.word	0x00000310
        /*0bb0*/ 	.short	0x010a
        /*0bb2*/ 	.byte	0x05
	.zero		1


	//   ....[171]....
        /*0bb4*/ 	.word	0x000043c0
        /*0bb8*/ 	.word	0x00000000
        /*0bbc*/ 	.word	0x00000300
        /*0bc0*/ 	.short	0x010a
        /*0bc2*/ 	.byte	0xff
	.zero		1


	//   ....[172]....
        /*0bc4*/ 	.word	0x000044c0
        /*0bc8*/ 	.word	0x00000000
        /*0bcc*/ 	.word	0x00000000
        /*0bd0*/ 	.short	0x0101
        /*0bd2*/ 	.byte	0xff
	.zero		1


	//   ....[173]....
        /*0bd4*/ 	.word	0x00004550
        /*0bd8*/ 	.word	0x000000ff
        /*0bdc*/ 	.word	0x00000310
        /*0be0*/ 	.short	0x0106
        /*0be2*/ 	.byte	0x05
	.zero		1


	//   ....[174]....
        /*0be4*/ 	.word	0x00004570
        /*0be8*/ 	.word	0x000000ff
        /*0bec*/ 	.word	0x00000310
        /*0bf0*/ 	.short	0x010a
        /*0bf2*/ 	.byte	0x05
	.zero		1


	//   ....[175]....
        /*0bf4*/ 	.word	0x00004600
        /*0bf8*/ 	.word	0x000000ff
        /*0bfc*/ 	.word	0x00000310
        /*0c00*/ 	.short	0x0106
        /*0c02*/ 	.byte	0x04
	.zero		1


	//   ....[176]....
        /*0c04*/ 	.word	0x00004640
        /*0c08*/ 	.word	0x00000000
        /*0c0c*/ 	.word	0x00000310
        /*0c10*/ 	.short	0x010a
        /*0c12*/ 	.byte	0xff
	.zero		1


	//   ....[177]....
        /*0c14*/ 	.word	0x00004b20
        /*0c18*/ 	.word	0x00000000
        /*0c1c*/ 	.word	0x00000300
        /*0c20*/ 	.short	0x010a
        /*0c22*/ 	.byte	0xff
	.zero		1


	//   ....[178]....
        /*0c24*/ 	.word	0x00004c20
        /*0c28*/ 	.word	0x00000003
        /*0c2c*/ 	.word	0x00000000
        /*0c30*/ 	.short	0x0101
        /*0c32*/ 	.byte	0xff
	.zero		1


	//   ....[179]....
        /*0c34*/ 	.word	0x00004c30
        /*0c38*/ 	.word	0x000000ff
        /*0c3c*/ 	.word	0x00000000
        /*0c40*/ 	.short	0x010a
        /*0c42*/ 	.byte	0x05
	.zero		1


	//   ....[180]....
        /*0c44*/ 	.word	0x00004c50
        /*0c48*/ 	.word	0x000000ff
        /*0c4c*/ 	.word	0x00000340
        /*0c50*/ 	.short	0x010a
        /*0c52*/ 	.byte	0x0e
	.zero		1


	//   ....[181]....
        /*0c54*/ 	.word	0x00004d80
        /*0c58*/ 	.word	0x000000ff
        /*0c5c*/ 	.word	0x00000000
        /*0c60*/ 	.short	0x010a
        /*0c62*/ 	.byte	0x07
	.zero		1


	//   ....[182]....
        /*0c64*/ 	.word	0x00004e90
        /*0c68*/ 	.word	0x000000ff
        /*0c6c*/ 	.word	0x00000000
        /*0c70*/ 	.short	0x010a
        /*0c72*/ 	.byte	0x13
	.zero		1


	//   ....[183]....
        /*0c74*/ 	.word	0x00005060
        /*0c78*/ 	.word	0x000000ff
        /*0c7c*/ 	.word	0x00000000
        /*0c80*/ 	.short	0x010a
        /*0c82*/ 	.byte	0x05
	.zero		1


	//   ....[184]....
        /*0c84*/ 	.word	0x000050f0
        /*0c88*/ 	.word	0x000000ff
        /*0c8c*/ 	.word	0x00000000
        /*0c90*/ 	.short	0x010a
        /*0c92*/ 	.byte	0x05
	.zero		1


	//   ....[185]....
        /*0c94*/ 	.word	0x00005180
        /*0c98*/ 	.word	0x000000ff
        /*0c9c*/ 	.word	0x00000000
        /*0ca0*/ 	.short	0x010a
        /*0ca2*/ 	.byte	0x05
	.zero		1


	//   ....[186]....
        /*0ca4*/ 	.word	0x00005210
        /*0ca8*/ 	.word	0x000000ff
        /*0cac*/ 	.word	0x00000000
        /*0cb0*/ 	.short	0x010a
        /*0cb2*/ 	.byte	0x06
	.zero		1


	//   ....[187]....
        /*0cb4*/ 	.word	0x00005650
        /*0cb8*/ 	.word	0x00000000
        /*0cbc*/ 	.word	0x00000300
        /*0cc0*/ 	.short	0x010a
        /*0cc2*/ 	.byte	0xff
	.zero		1


	//   ....[188]....
        /*0cc4*/ 	.word	0x00005730
        /*0cc8*/ 	.word	0x00000000
        /*0ccc*/ 	.word	0x00000000
        /*0cd0*/ 	.short	0x0101
        /*0cd2*/ 	.byte	0xff
	.zero		1


	//   ....[189]....
        /*0cd4*/ 	.word	0x00005a50
        /*0cd8*/ 	.word	0x000000ff
        /*0cdc*/ 	.word	0x000002f8
        /*0ce0*/ 	.short	0x010a
        /*0ce2*/ 	.byte	0x04
	.zero		1


	//   ....[190]....
        /*0ce4*/ 	.word	0x00005c30
        /*0ce8*/ 	.word	0x000000ff
        /*0cec*/ 	.word	0x000002e0
        /*0cf0*/ 	.short	0x010a
        /*0cf2*/ 	.byte	0x0d
	.zero		1


	//   ....[191]....
        /*0cf4*/ 	.word	0x00006080
        /*0cf8*/ 	.word	0x000000ff
        /*0cfc*/ 	.word	0x000002d0
        /*0d00*/ 	.short	0x010b
        /*0d02*/ 	.byte	0x0d
	.zero		1


	//   ....[192]....
        /*0d04*/ 	.word	0x000060e0
        /*0d08*/ 	.word	0x000000ff
        /*0d0c*/ 	.word	0x00000000
        /*0d10*/ 	.short	0x0101
        /*0d12*/ 	.byte	0x15
	.zero		1


	//   ....[193]....
        /*0d14*/ 	.word	0x00006190
        /*0d18*/ 	.word	0x000000ff
        /*0d1c*/ 	.word	0x00000000
        /*0d20*/ 	.short	0x010a
        /*0d22*/ 	.byte	0x04
	.zero		1


	//   ....[194]....
        /*0d24*/ 	.word	0x00006230
        /*0d28*/ 	.word	0x00000000
        /*0d2c*/ 	.word	0x00000000
        /*0d30*/ 	.short	0x010a
        /*0d32*/ 	.byte	0xff
	.zero		1


	//   ....[195]....
        /*0d34*/ 	.word	0x00006570
        /*0d38*/ 	.word	0x00000000
        /*0d3c*/ 	.word	0x00000300
        /*0d40*/ 	.short	0x010a
        /*0d42*/ 	.byte	0xff
	.zero		1


	//   ....[196]....
        /*0d44*/ 	.word	0x00006680
        /*0d48*/ 	.word	0x00000000
        /*0d4c*/ 	.word	0x00000000
        /*0d50*/ 	.short	0x0101
        /*0d52*/ 	.byte	0xff
	.zero		1


	//   ....[197]....
        /*0d54*/ 	.word	0x00007000
        /*0d58*/ 	.word	0x00000000
        /*0d5c*/ 	.word	0x000002d0
        /*0d60*/ 	.short	0x010a
        /*0d62*/ 	.byte	0xff
	.zero		1


	//   ....[198]....
        /*0d64*/ 	.word	0x00007020
        /*0d68*/ 	.word	0x00000011
        /*0d6c*/ 	.word	0x00000320
        /*0d70*/ 	.short	0x010a
        /*0d72*/ 	.byte	0xff
	.zero		1


	//   ....[199]....
        /*0d74*/ 	.word	0x00007120
        /*0d78*/ 	.word	0x00000000
        /*0d7c*/ 	.word	0x000002d0
        /*0d80*/ 	.short	0x010a
        /*0d82*/ 	.byte	0xff
	.zero		1


	//   ....[200]....
        /*0d84*/ 	.word	0x00007330
        /*0d88*/ 	.word	0x00000011
        /*0d8c*/ 	.word	0x00000320
        /*0d90*/ 	.short	0x010a
        /*0d92*/ 	.byte	0xff
	.zero		1


	//   ....[201]....
        /*0d94*/ 	.word	0x00007d50
        /*0d98*/ 	.word	0x000000ff
        /*0d9c*/ 	.word	0x00000000
        /*0da0*/ 	.short	0x0101
        /*0da2*/ 	.byte	0x05
	.zero		1


	//   ....[202]....
        /*0da4*/ 	.word	0x00008790
        /*0da8*/ 	.word	0x00000000
        /*0dac*/ 	.word	0x00000000
        /*0db0*/ 	.short	0x0101
        /*0db2*/ 	.byte	0xff
	.zero		1


	//   ....[203]....
        /*0db4*/ 	.word	0x00008a30
        /*0db8*/ 	.word	0x00000002
        /*0dbc*/ 	.word	0x00000370
        /*0dc0*/ 	.short	0x010a
        /*0dc2*/ 	.byte	0xff
	.zero		1


	//   ....[204]....
        /*0dc4*/ 	.word	0x00008a90
        /*0dc8*/ 	.word	0x00000002
        /*0dcc*/ 	.word	0x00000168
        /*0dd0*/ 	.short	0x010a
        /*0dd2*/ 	.byte	0xff
	.zero		1


	//   ....[205]....
        /*0dd4*/ 	.word	0x00008af0
        /*0dd8*/ 	.word	0x00000002
        /*0ddc*/ 	.word	0x00000168
        /*0de0*/ 	.short	0x010a
        /*0de2*/ 	.byte	0xff
	.zero		1


	//   ....[206]....
        /*0de4*/ 	.word	0x00008b40
        /*0de8*/ 	.word	0x00000002
        /*0dec*/ 	.word	0x00000300
        /*0df0*/ 	.short	0x010a
        /*0df2*/ 	.byte	0xff
	.zero		1


	//   ....[207]....
        /*0df4*/ 	.word	0x00008ba0
        /*0df8*/ 	.word	0x00000000
        /*0dfc*/ 	.word	0x00000000
        /*0e00*/ 	.short	0x010a
        /*0e02*/ 	.byte	0xff
	.zero		1


	//   ....[208]....
        /*0e04*/ 	.word	0x00008c00
        /*0e08*/ 	.word	0x00000000
        /*0e0c*/ 	.word	0x00000000
        /*0e10*/ 	.short	0x010a
        /*0e12*/ 	.byte	0xff
	.zero		1


	//   ....[209]....
        /*0e14*/ 	.word	0x00008c60
        /*0e18*/ 	.word	0x00000000
        /*0e1c*/ 	.word	0x00000000
        /*0e20*/ 	.short	0x010a
        /*0e22*/ 	.byte	0xff
	.zero		1


	//   ....[210]....
        /*0e24*/ 	.word	0x00008cc0
        /*0e28*/ 	.word	0x00000000
        /*0e2c*/ 	.word	0x00000000
        /*0e30*/ 	.short	0x010a
        /*0e32*/ 	.byte	0xff
	.zero		1


	//   ....[211]....
        /*0e34*/ 	.word	0x00008d20
        /*0e38*/ 	.word	0x00000000
        /*0e3c*/ 	.word	0x00000000
        /*0e40*/ 	.short	0x010a
        /*0e42*/ 	.byte	0xff
	.zero		1


	//   ....[212]....
        /*0e44*/ 	.word	0x00008d80
        /*0e48*/ 	.word	0x00000000
        /*0e4c*/ 	.word	0x00000000
        /*0e50*/ 	.short	0x010a
        /*0e52*/ 	.byte	0xff
	.zero		1


	//   ....[213]....
        /*0e54*/ 	.word	0x00008de0
        /*0e58*/ 	.word	0x00000000
        /*0e5c*/ 	.word	0x00000000
        /*0e60*/ 	.short	0x010a
        /*0e62*/ 	.byte	0xff
	.zero		1


	//   ....[214]....
        /*0e64*/ 	.word	0x00008e40
        /*0e68*/ 	.word	0x00000000
        /*0e6c*/ 	.word	0x00000000
        /*0e70*/ 	.short	0x010a
        /*0e72*/ 	.byte	0xff
	.zero		1


	//   ....[215]....
        /*0e74*/ 	.word	0x00008ea0
        /*0e78*/ 	.word	0x00000000
        /*0e7c*/ 	.word	0x00000000
        /*0e80*/ 	.short	0x010a
        /*0e82*/ 	.byte	0xff
	.zero		1


	//   ....[216]....
        /*0e84*/ 	.word	0x00008f00
        /*0e88*/ 	.word	0x00000000
        /*0e8c*/ 	.word	0x00000000
        /*0e90*/ 	.short	0x010a
        /*0e92*/ 	.byte	0xff
	.zero		1


	//   ....[217]....
        /*0e94*/ 	.word	0x00008f60
        /*0e98*/ 	.word	0x00000000
        /*0e9c*/ 	.word	0x00000000
        /*0ea0*/ 	.short	0x010a
        /*0ea2*/ 	.byte	0xff
	.zero		1


	//   ....[218]....
        /*0ea4*/ 	.word	0x00008fc0
        /*0ea8*/ 	.word	0x00000000
        /*0eac*/ 	.word	0x00000000
        /*0eb0*/ 	.short	0x010a
        /*0eb2*/ 	.byte	0xff
	.zero		1


	//   ....[219]....
        /*0eb4*/ 	.word	0x00009020
        /*0eb8*/ 	.word	0x00000000
        /*0ebc*/ 	.word	0x00000000
        /*0ec0*/ 	.short	0x010a
        /*0ec2*/ 	.byte	0xff
	.zero		1


	//   ....[220]....
        /*0ec4*/ 	.word	0x00009080
        /*0ec8*/ 	.word	0x00000000
        /*0ecc*/ 	.word	0x00000000
        /*0ed0*/ 	.short	0x010a
        /*0ed2*/ 	.byte	0xff
	.zero		1


	//   ....[221]....
        /*0ed4*/ 	.word	0x000090e0
        /*0ed8*/ 	.word	0x00000000
        /*0edc*/ 	.word	0x00000000
        /*0ee0*/ 	.short	0x010a
        /*0ee2*/ 	.byte	0xff
	.zero		1


	//   ....[222]....
        /*0ee4*/ 	.word	0x00009140
        /*0ee8*/ 	.word	0x00000000
        /*0eec*/ 	.word	0x00000000
        /*0ef0*/ 	.short	0x010a
        /*0ef2*/ 	.byte	0xff
	.zero		1


	//   ....[223]....
        /*0ef4*/ 	.word	0x000091a0
        /*0ef8*/ 	.word	0x00000000
        /*0efc*/ 	.word	0x00000000
        /*0f00*/ 	.short	0x010a
        /*0f02*/ 	.byte	0xff
	.zero		1


	//   ....[224]....
        /*0f04*/ 	.word	0x00009200
        /*0f08*/ 	.word	0x00000000
        /*0f0c*/ 	.word	0x00000000
        /*0f10*/ 	.short	0x010a
        /*0f12*/ 	.byte	0xff
	.zero		1


	//   ....[225]....
        /*0f14*/ 	.word	0x00009260
        /*0f18*/ 	.word	0x00000000
        /*0f1c*/ 	.word	0x00000000
        /*0f20*/ 	.short	0x010a
        /*0f22*/ 	.byte	0xff
	.zero		1


	//   ....[226]....
        /*0f24*/ 	.word	0x000092c0
        /*0f28*/ 	.word	0x00000000
        /*0f2c*/ 	.word	0x00000000
        /*0f30*/ 	.short	0x010a
        /*0f32*/ 	.byte	0xff
	.zero		1


	//   ....[227]....
        /*0f34*/ 	.word	0x00009320
        /*0f38*/ 	.word	0x00000000
        /*0f3c*/ 	.word	0x00000000
        /*0f40*/ 	.short	0x010a
        /*0f42*/ 	.byte	0xff
	.zero		1


	//   ....[228]....
        /*0f44*/ 	.word	0x00009380
        /*0f48*/ 	.word	0x00000000
        /*0f4c*/ 	.word	0x00000000
        /*0f50*/ 	.short	0x010a
        /*0f52*/ 	.byte	0xff
	.zero		1


	//   ....[229]....
        /*0f54*/ 	.word	0x000093e0
        /*0f58*/ 	.word	0x00000000
        /*0f5c*/ 	.word	0x00000000
        /*0f60*/ 	.short	0x010a
        /*0f62*/ 	.byte	0xff
	.zero		1


	//   ....[230]....
        /*0f64*/ 	.word	0x00009440
        /*0f68*/ 	.word	0x00000000
        /*0f6c*/ 	.word	0x00000000
        /*0f70*/ 	.short	0x010a
        /*0f72*/ 	.byte	0xff
	.zero		1


	//   ....[231]....
        /*0f74*/ 	.word	0x000094a0
        /*0f78*/ 	.word	0x00000000
        /*0f7c*/ 	.word	0x00000000
        /*0f80*/ 	.short	0x010a
        /*0f82*/ 	.byte	0xff
	.zero		1


	//   ....[232]....
        /*0f84*/ 	.word	0x00009500
        /*0f88*/ 	.word	0x00000000
        /*0f8c*/ 	.word	0x00000000
        /*0f90*/ 	.short	0x010a
        /*0f92*/ 	.byte	0xff
	.zero		1


	//   ....[233]....
        /*0f94*/ 	.word	0x00009560
        /*0f98*/ 	.word	0x00000000
        /*0f9c*/ 	.word	0x00000000
        /*0fa0*/ 	.short	0x010a
        /*0fa2*/ 	.byte	0xff
	.zero		1


	//   ....[234]....
        /*0fa4*/ 	.word	0x000095c0
        /*0fa8*/ 	.word	0x00000000
        /*0fac*/ 	.word	0x00000000
        /*0fb0*/ 	.short	0x010a
        /*0fb2*/ 	.byte	0xff
	.zero		1


	//   ....[235]....
        /*0fb4*/ 	.word	0x00009620
        /*0fb8*/ 	.word	0x00000000
        /*0fbc*/ 	.word	0x00000000
        /*0fc0*/ 	.short	0x010a
        /*0fc2*/ 	.byte	0xff
	.zero		1


	//   ....[236]....
        /*0fc4*/ 	.word	0x00009680
        /*0fc8*/ 	.word	0x00000000
        /*0fcc*/ 	.word	0x00000000
        /*0fd0*/ 	.short	0x010a
        /*0fd2*/ 	.byte	0xff
	.zero		1


	//   ....[237]....
        /*0fd4*/ 	.word	0x000096e0
        /*0fd8*/ 	.word	0x00000000
        /*0fdc*/ 	.word	0x00000000
        /*0fe0*/ 	.short	0x010a
        /*0fe2*/ 	.byte	0xff
	.zero		1


	//   ....[238]....
        /*0fe4*/ 	.word	0x00009740
        /*0fe8*/ 	.word	0x00000000
        /*0fec*/ 	.word	0x00000000
        /*0ff0*/ 	.short	0x010a
        /*0ff2*/ 	.byte	0xff
	.zero		1


	//   ....[239]....
        /*0ff4*/ 	.word	0x000097a0
        /*0ff8*/ 	.word	0x00000000
        /*0ffc*/ 	.word	0x00000000
        /*1000*/ 	.short	0x010a
        /*1002*/ 	.byte	0xff
	.zero		1


	//   ....[240]....
        /*1004*/ 	.word	0x00009800
        /*1008*/ 	.word	0x00000000
        /*100c*/ 	.word	0x00000000
        /*1010*/ 	.short	0x010a
        /*1012*/ 	.byte	0xff
	.zero		1


	//   ....[241]....
        /*1014*/ 	.word	0x00009860
        /*1018*/ 	.word	0x00000000
        /*101c*/ 	.word	0x00000000
        /*1020*/ 	.short	0x010a
        /*1022*/ 	.byte	0xff
	.zero		1


	//   ....[242]....
        /*1024*/ 	.word	0x000098c0
        /*1028*/ 	.word	0x00000000
        /*102c*/ 	.word	0x00000000
        /*1030*/ 	.short	0x010a
        /*1032*/ 	.byte	0xff
	.zero		1


	//   ....[243]....
        /*1034*/ 	.word	0x00009920
        /*1038*/ 	.word	0x00000000
        /*103c*/ 	.word	0x00000000
        /*1040*/ 	.short	0x010a
        /*1042*/ 	.byte	0xff
	.zero		1


	//   ....[244]....
        /*1044*/ 	.word	0x00009980
        /*1048*/ 	.word	0x00000000
        /*104c*/ 	.word	0x00000000
        /*1050*/ 	.short	0x010a
        /*1052*/ 	.byte	0xff
	.zero		1


	//   ....[245]....
        /*1054*/ 	.word	0x000099e0
        /*1058*/ 	.word	0x00000000
        /*105c*/ 	.word	0x00000000
        /*1060*/ 	.short	0x010a
        /*1062*/ 	.byte	0xff
	.zero		1


	//   ....[246]....
        /*1064*/ 	.word	0x00009a40
        /*1068*/ 	.word	0x00000000
        /*106c*/ 	.word	0x00000000
        /*1070*/ 	.short	0x010a
        /*1072*/ 	.byte	0xff
	.zero		1


	//   ....[247]....
        /*1074*/ 	.word	0x00009aa0
        /*1078*/ 	.word	0x00000000
        /*107c*/ 	.word	0x00000000
        /*1080*/ 	.short	0x010a
        /*1082*/ 	.byte	0xff
	.zero		1


	//   ....[248]....
        /*1084*/ 	.word	0x00009b00
        /*1088*/ 	.word	0x00000000
        /*108c*/ 	.word	0x00000000
        /*1090*/ 	.short	0x010a
        /*1092*/ 	.byte	0xff
	.zero		1


	//   ....[249]....
        /*1094*/ 	.word	0x00009b60
        /*1098*/ 	.word	0x00000000
        /*109c*/ 	.word	0x00000000
        /*10a0*/ 	.short	0x010a
        /*10a2*/ 	.byte	0xff
	.zero		1


	//   ....[250]....
        /*10a4*/ 	.word	0x00009bc0
        /*10a8*/ 	.word	0x00000000
        /*10ac*/ 	.word	0x00000000
        /*10b0*/ 	.short	0x010a
        /*10b2*/ 	.byte	0xff
	.zero		1


	//   ....[251]....
        /*10b4*/ 	.word	0x00009c10
        /*10b8*/ 	.word	0x00000000
        /*10bc*/ 	.word	0x00000360
        /*10c0*/ 	.short	0x010a
        /*10c2*/ 	.byte	0xff
	.zero		1


	//   ....[252]....
        /*10c4*/ 	.word	0x00009c70
        /*10c8*/ 	.word	0x00000000
        /*10cc*/ 	.word	0x00000310
        /*10d0*/ 	.short	0x010a
        /*10d2*/ 	.byte	0xff
	.zero		1


	//   ....[253]....
        /*10d4*/ 	.word	0x00009cc0
        /*10d8*/ 	.word	0x00000000
        /*10dc*/ 	.word	0x00000300
        /*10e0*/ 	.short	0x010a
        /*10e2*/ 	.byte	0xff
	.zero		1


	//   ....[254]....
        /*10e4*/ 	.word	0x00009d20
        /*10e8*/ 	.word	0x00000000
        /*10ec*/ 	.word	0x00000310
        /*10f0*/ 	.short	0x010a
        /*10f2*/ 	.byte	0xff
	.zero		1


	//   ....[255]....
        /*10f4*/ 	.word	0x00009d70
        /*10f8*/ 	.word	0x00000000
        /*10fc*/ 	.word	0x00000300
        /*1100*/ 	.short	0x010a
        /*1102*/ 	.byte	0xff
	.zero		1


	//   ....[0]....
        /*1104*/ 	.word	0x00009dd0
        /*1108*/ 	.word	0x00000002
        /*110c*/ 	.word	0x00000340
        /*1110*/ 	.short	0x010a
        /*1112*/ 	.byte	0xff
	.zero		1


	//   ....[1]....
        /*1114*/ 	.word	0x00009e30
        /*1118*/ 	.word	0x00000000
        /*111c*/ 	.word	0x00000000
        /*1120*/ 	.short	0x010a
        /*1122*/ 	.byte	0xff
	.zero		1


	//   ....[2]....
        /*1124*/ 	.word	0x00009e90
        /*1128*/ 	.word	0x00000000
        /*112c*/ 	.word	0x00000000
        /*1130*/ 	.short	0x010a
        /*1132*/ 	.byte	0xff
	.zero		1


	//   ....[3]....
        /*1134*/ 	.word	0x00009ef0
        /*1138*/ 	.word	0x00000000
        /*113c*/ 	.word	0x00000000
        /*1140*/ 	.short	0x010a
        /*1142*/ 	.byte	0xff
	.zero		1


	//   ....[4]....
        /*1144*/ 	.word	0x00009f50
        /*1148*/ 	.word	0x00000000
        /*114c*/ 	.word	0x00000000
        /*1150*/ 	.short	0x010a
        /*1152*/ 	.byte	0xff
	.zero		1


	//   ....[5]....
        /*1154*/ 	.word	0x00009fb0
        /*1158*/ 	.word	0x00000000
        /*115c*/ 	.word	0x00000000
        /*1160*/ 	.short	0x010a
        /*1162*/ 	.byte	0xff
	.zero		1


	//   ....[6]....
        /*1164*/ 	.word	0x0000a000
        /*1168*/ 	.word	0x00000000
        /*116c*/ 	.word	0x00000300
        /*1170*/ 	.short	0x010a
        /*1172*/ 	.byte	0xff
	.zero		1


	//   ....[7]....
        /*1174*/ 	.word	0x0000a060
        /*1178*/ 	.word	0x00000000
        /*117c*/ 	.word	0x000002f8
        /*1180*/ 	.short	0x010a
        /*1182*/ 	.byte	0xff
	.zero		1


	//   ....[8]....
        /*1184*/ 	.word	0x0000a0c0
        /*1188*/ 	.word	0x00000000
        /*118c*/ 	.word	0x000002e0
        /*1190*/ 	.short	0x010a
        /*1192*/ 	.byte	0xff
	.zero		1


	//   ....[9]....
        /*1194*/ 	.word	0x0000a120
        /*1198*/ 	.word	0x00000000
        /*119c*/ 	.word	0x00000000
        /*11a0*/ 	.short	0x010a
        /*11a2*/ 	.byte	0xff
	.zero		1


	//   ....[10]....
        /*11a4*/ 	.word	0x0000a170
        /*11a8*/ 	.word	0x00000000
        /*11ac*/ 	.word	0x00000300
        /*11b0*/ 	.short	0x010a
        /*11b2*/ 	.byte	0xff
	.zero		1


	//   ....[11]....
        /*11b4*/ 	.word	0x0000a1c0
        /*11b8*/ 	.word	0x00000000
        /*11bc*/ 	.word	0x000002d0
        /*11c0*/ 	.short	0x010a
        /*11c2*/ 	.byte	0xff
	.zero		1


	//   ....[12]....
        /*11c4*/ 	.word	0x0000a210
        /*11c8*/ 	.word	0x00000011
        /*11cc*/ 	.word	0x00000320
        /*11d0*/ 	.short	0x010a
        /*11d2*/ 	.byte	0xff
	.zero		1


	//----- nvinfo : EIATTR_NUM_MBARRIERS
	.align		4
.L_47:
        /*11d4*/ 	.byte	0x03, 0x38
        /*11d6*/ 	.short	0x0070


	//----- nvinfo : EIATTR_EXIT_INSTR_OFFSETS
	.align		4
        /*11d8*/ 	.byte	0x04, 0x1c
        /*11da*/ 	.short	(.L_49 - .L_48)


	//   ....[0]....
.L_48:
        /*11dc*/ 	.word	0x00004120


	//   ....[1]....
        /*11e0*/ 	.word	0x00004610


	//   ....[2]....
        /*11e4*/ 	.word	0x00004670


	//   ....[3]....
        /*11e8*/ 	.word	0x00005470


	//   ....[4]....
        /*11ec*/ 	.word	0x00006260


	//   ....[5]....
        /*11f0*/ 	.word	0x000062a0


	//   ....[6]....
        /*11f4*/ 	.word	0x00008940


	//   ....[7]....
        /*11f8*/ 	.word	0x000089c0


	//   ....[8]....
        /*11fc*/ 	.word	0x000089f0


	//   ....[9]....
        /*1200*/ 	.word	0x00008a20


	//----- nvinfo : EIATTR_MAX_THREADS
	.align		4
.L_49:
        /*1204*/ 	.byte	0x04, 0x05
        /*1206*/ 	.short	(.L_51 - .L_50)
.L_50:
        /*1208*/ 	.word	0x00000100
        /*120c*/ 	.word	0x00000001
        /*1210*/ 	.word	0x00000001


	//----- nvinfo : EIATTR_CRS_STACK_SIZE
	.align		4
.L_51:
        /*1214*/ 	.byte	0x04, 0x1e
        /*1216*/ 	.short	(.L_53 - .L_52)
.L_52:
        /*1218*/ 	.word	0x00000000


	//----- nvinfo : EIATTR_CBANK_PARAM_SIZE
	.align		4
.L_53:
        /*121c*/ 	.byte	0x03, 0x19
        /*121e*/ 	.short	0x0800


	//----- nvinfo : EIATTR_PARAM_CBANK
	.align		4
        /*1220*/ 	.byte	0x04, 0x0a
        /*1222*/ 	.short	(.L_55 - .L_54)
	.align		4
.L_54:
        /*1224*/ 	.word	index@(.nv.constant0._ZN7cutlass13device_kernelINS_4gemm6kernel13GemmUniversalIN4cute5tupleIJiiiiEEENS1_10collective13CollectiveMmaINS1_35MainloopSm100TmaUmmaWarpSpecializedILi45ELi2ELi4ENS5_IJNS4_1CILi1EEESB_SB_EEEEENS5_IJNSA_ILi64EEENSA_ILi80EEENSA_ILi16EEEEEENS_6half_tENS5_IJlSB_lEEESI_SJ_NS4_8TiledMMAINS4_8MMA_AtomIJNS4_20SM100_MMA_F16BF16_SSISI_SI_fLi64ELi80ELNS4_4UMMA5MajorE0ELSO_0ELNSN_7ScaleInE0ELSP_0EEEEEENS4_6LayoutISC_NS5_IJNSA_ILi0EEEST_ST_EEEEENS5_IJNS4_10UnderscoreESW_SW_EEEEENS4_13SM90_TMA_LOADENS4_14ComposedLayoutINS4_7SwizzleILi1ELi4ELi3EEENS4_18smem_ptr_flag_bitsILi16EEENSS_INS5_IJNSA_ILi8EEESG_EEENS5_IJSG_SB_EEEEEEEvNS4_8identityESZ_S19_vS1A_EENS_8epilogue10collective18CollectiveEpilogueINS1C_23Sm100TmaWarpSpecializedILi2ELi1ELi40ELb1ELb0EEEJSH_NS5_IJNSS_ISE_SB_EENSS_ISF_SB_EEEEESI_SJ_SI_SJ_NS1C_6fusion15FusionCallbacksIS1G_NS1K_17LinearCombinationISI_fSI_fLNS_15FloatRoundStyleE2EEESH_S1J_JEEENS4_5SM1004TMEM4LOAD26SM100_TMEM_LOAD_16dp256b2xESZ_S19_NS4_17SM75_U32x4_LDSM_NENS4_14SM90_TMA_STOREES19_NS4_17SM90_U32x4_STSM_NENS4_39AutoVectorizingCopyWithAssumedAlignmentILi128EEEEEEvvEEEEvNT_6ParamsE)
        /*1228*/ 	.short	0x0380
        /*122a*/ 	.short	0x0800


	//----- nvinfo : EIATTR_SW_WAR
	.align		4
.L_55:
        /*122c*/ 	.byte	0x04, 0x36
        /*122e*/ 	.short	(.L_57 - .L_56)
.L_56:
        /*1230*/ 	.word	0x00000008
.L_57:


//--------------------- .nv.callgraph             --------------------------
	.section	.nv.callgraph,"",@"SHT_CUDA_CALLGRAPH"
	.align	4
	.sectionentsize	8
	.align		4
        /*0000*/ 	.word	0x00000000
	.align		4
        /*0004*/ 	.word	0xffffffff
	.align		4
        /*0008*/ 	.word	index@(_ZN7cutlass13device_kernelINS_4gemm6kernel13GemmUniversalIN4cute5tupleIJiiiiEEENS1_10collective13CollectiveMmaINS1_35MainloopSm100TmaUmmaWarpSpecializedILi45ELi2ELi4ENS5_IJNS4_1CILi1EEESB_SB_EEEEENS5_IJNSA_ILi64EEENSA_ILi80EEENSA_ILi16EEEEEENS_6half_tENS5_IJlSB_lEEESI_SJ_NS4_8TiledMMAINS4_8MMA_AtomIJNS4_20SM100_MMA_F16BF16_SSISI_SI_fLi64ELi80ELNS4_4UMMA5MajorE0ELSO_0ELNSN_7ScaleInE0ELSP_0EEEEEENS4_6LayoutISC_NS5_IJNSA_ILi0EEEST_ST_EEEEENS5_IJNS4_10UnderscoreESW_SW_EEEEENS4_13SM90_TMA_LOADENS4_14ComposedLayoutINS4_7SwizzleILi1ELi4ELi3EEENS4_18smem_ptr_flag_bitsILi16EEENSS_INS5_IJNSA_ILi8EEESG_EEENS5_IJSG_SB_EEEEEEEvNS4_8identityESZ_S19_vS1A_EENS_8epilogue10collective18CollectiveEpilogueINS1C_23Sm100TmaWarpSpecializedILi2ELi1ELi40ELb1ELb0EEEJSH_NS5_IJNSS_ISE_SB_EENSS_ISF_SB_EEEEESI_SJ_SI_SJ_NS1C_6fusion15FusionCallbacksIS1G_NS1K_17LinearCombinationISI_fSI_fLNS_15FloatRoundStyleE2EEESH_S1J_JEEENS4_5SM1004TMEM4LOAD26SM100_TMEM_LOAD_16dp256b2xESZ_S19_NS4_17SM75_U32x4_LDSM_NENS4_14SM90_TMA_STOREES19_NS4_17SM90_U32x4_STSM_NENS4_39AutoVectorizingCopyWithAssumedAlignmentILi128EEEEEEvvEEEEvNT_6ParamsE)
	.align		4
        /*000c*/ 	.word	index@(__assertfail)
	.align		4
        /*0010*/ 	.word	0x00000000
	.align		4
        /*0014*/ 	.word	0xfffffffe
	.align		4
        /*0018*/ 	.word	0x00000000
	.align		4
        /*001c*/ 	.word	0xfffffffd
	.align		4
        /*0020*/ 	.word	0x00000000
	.align		4
        /*0024*/ 	.word	0xfffffffc


//--------------------- .nv.constant4             --------------------------
	.section	.nv.constant4,"a",@progbits
	.align	8
	.align		8
.nv.constant4:
        /*0000*/ 	.dword	__assertfail
	.align		8
        /*0008*/ 	.dword	__unnamed_1
	.align		8
        /*0010*/ 	.dword	__unnamed_2
	.align		8
        /*0018*/ 	.dword	_ZN39_INTERNAL_3a023271_4_k_cu_0c86b340_92954cuda3std3__45__cpo5beginE
	.align		8
        /*0020*/ 	.dword	_ZN39_INTERNAL_3a023271_4_k_cu_0c86b340_92954cuda3std3__45__cpo3endE
	.align		8
        /*0028*/ 	.dword	_ZN39_INTERNAL_3a023271_4_k_cu_0c86b340_92954cuda3std3__45__cpo6cbeginE
	.align		8
        /*0030*/ 	.dword	_ZN39_INTERNAL_3a023271_4_k_cu_0c86b340_92954cuda3std3__45__cpo4cendE
	.align		8
        /*0038*/ 	.dword	_ZN39_INTERNAL_3a023271_4_k_cu_0c86b340_92954cuda3std3__441_GLOBAL__N__3a023271_4_k_cu_0c86b340_92956ignoreE
	.align		8
        /*0040*/ 	.dword	_ZN39_INTERNAL_3a023271_4_k_cu_0c86b340_92954cuda3std3__419piecewise_constructE
	.align		8
        /*0048*/ 	.dword	_ZN39_INTERNAL_3a023271_4_k_cu_0c86b340_92954cuda3std3__48in_placeE
	.align		8
        /*0050*/ 	.dword	_ZN39_INTERNAL_3a023271_4_k_cu_0c86b340_92954cuda3std6ranges3__45__cpo4swapE
	.align		8
        /*0058*/ 	.dword	_ZN39_INTERNAL_3a023271_4_k_cu_0c86b340_92954cuda3std6ranges3__45__cpo9iter_moveE
	.align		8
        /*0060*/ 	.dword	_ZN39_INTERNAL_3a023271_4_k_cu_0c86b340_92954cute7productE
	.align		8
        /*0068*/ 	.dword	_ZN39_INTERNAL_3a023271_4_k_cu_0c86b340_92954cute1_E
	.align		8
        /*0070*/ 	.dword	$str$25
	.align		8
        /*0078*/ 	.dword	$str$26
	.align		8
        /*0080*/ 	.dword	$str$27
	.align		8
        /*0088*/ 	.dword	$str$28


//--------------------- .text._ZN7cutlass13device_kernelINS_4gemm6kernel13GemmUniversalIN4cute5tupleIJiiiiEEENS1_10collective13CollectiveMmaINS1_35MainloopSm100TmaUmmaWarpSpecializedILi45ELi2ELi4ENS5_IJNS4_1CILi1EEESB_SB_EEEEENS5_IJNSA_ILi64EEENSA_ILi80EEENSA_ILi16EEEEEENS_6half_tENS5_IJlSB_lEEESI_SJ_NS4_8TiledMMAINS4_8MMA_AtomIJNS4_20SM100_MMA_F16BF16_SSISI_SI_fLi64ELi80ELNS4_4UMMA5MajorE0ELSO_0ELNSN_7ScaleInE0ELSP_0EEEEEENS4_6LayoutISC_NS5_IJNSA_ILi0EEEST_ST_EEEEENS5_IJNS4_10UnderscoreESW_SW_EEEEENS4_13SM90_TMA_LOADENS4_14ComposedLayoutINS4_7SwizzleILi1ELi4ELi3EEENS4_18smem_ptr_flag_bitsILi16EEENSS_INS5_IJNSA_ILi8EEESG_EEENS5_IJSG_SB_EEEEEEEvNS4_8identityESZ_S19_vS1A_EENS_8epilogue10collective18CollectiveEpilogueINS1C_23Sm100TmaWarpSpecializedILi2ELi1ELi40ELb1ELb0EEEJSH_NS5_IJNSS_ISE_SB_EENSS_ISF_SB_EEEEESI_SJ_SI_SJ_NS1C_6fusion15FusionCallbacksIS1G_NS1K_17LinearCombinationISI_fSI_fLNS_15FloatRoundStyleE2EEESH_S1J_JEEENS4_5SM1004TMEM4LOAD26SM100_TMEM_LOAD_16dp256b2xESZ_S19_NS4_17SM75_U32x4_LDSM_NENS4_14SM90_TMA_STOREES19_NS4_17SM90_U32x4_STSM_NENS4_39AutoVectorizingCopyWithAssumedAlignmentILi128EEEEEEvvEEEEvNT_6ParamsE --------------------------
	.section	.text._ZN7cutlass13device_kernelINS_4gemm6kernel13GemmUniversalIN4cute5tupleIJiiiiEEENS1_10collective13CollectiveMmaINS1_35MainloopSm100TmaUmmaWarpSpecializedILi45ELi2ELi4ENS5_IJNS4_1CILi1EEESB_SB_EEEEENS5_IJNSA_ILi64EEENSA_ILi80EEENSA_ILi16EEEEEENS_6half_tENS5_IJlSB_lEEESI_SJ_NS4_8TiledMMAINS4_8MMA_AtomIJNS4_20SM100_MMA_F16BF16_SSISI_SI_fLi64ELi80ELNS4_4UMMA5MajorE0ELSO_0ELNSN_7ScaleInE0ELSP_0EEEEEENS4_6LayoutISC_NS5_IJNSA_ILi0EEEST_ST_EEEEENS5_IJNS4_10UnderscoreESW_SW_EEEEENS4_13SM90_TMA_LOADENS4_14ComposedLayoutINS4_7SwizzleILi1ELi4ELi3EEENS4_18smem_ptr_flag_bitsILi16EEENSS_INS5_IJNSA_ILi8EEESG_EEENS5_IJSG_SB_EEEEEEEvNS4_8identityESZ_S19_vS1A_EENS_8epilogue10collective18CollectiveEpilogueINS1C_23Sm100TmaWarpSpecializedILi2ELi1ELi40ELb1ELb0EEEJSH_NS5_IJNSS_ISE_SB_EENSS_ISF_SB_EEEEESI_SJ_SI_SJ_NS1C_6fusion15FusionCallbacksIS1G_NS1K_17LinearCombinationISI_fSI_fLNS_15FloatRoundStyleE2EEESH_S1J_JEEENS4_5SM1004TMEM4LOAD26SM100_TMEM_LOAD_16dp256b2xESZ_S19_NS4_17SM75_U32x4_LDSM_NENS4_14SM90_TMA_STOREES19_NS4_17SM90_U32x4_STSM_NENS4_39AutoVectorizingCopyWithAssumedAlignmentILi128EEEEEEvvEEEEvNT_6ParamsE,"ax",@progbits
	.align	128
.text._ZN7cutlass13device_kernelINS_4gemm6kernel13GemmUniversalIN4cute5tupleIJiiiiEEENS1_10collective13CollectiveMmaINS1_35MainloopSm100TmaUmmaWarpSpecializedILi45ELi2ELi4ENS5_IJNS4_1CILi1EEESB_SB_EEEEENS5_IJNSA_ILi64EEENSA_ILi80EEENSA_ILi16EEEEEENS_6half_tENS5_IJlSB_lEEESI_SJ_NS4_8TiledMMAINS4_8MMA_AtomIJNS4_20SM100_MMA_F16BF16_SSISI_SI_fLi64ELi80ELNS4_4UMMA5MajorE0ELSO_0ELNSN_7ScaleInE0ELSP_0EEEEEENS4_6LayoutISC_NS5_IJNSA_ILi0EEEST_ST_EEEEENS5_IJNS4_10UnderscoreESW_SW_EEEEENS4_13SM90_TMA_LOADENS4_14ComposedLayoutINS4_7SwizzleILi1ELi4ELi3EEENS4_18smem_ptr_flag_bitsILi16EEENSS_INS5_IJNSA_ILi8EEESG_EEENS5_IJSG_SB_EEEEEEEvNS4_8identityESZ_S19_vS1A_EENS_8epilogue10collective18CollectiveEpilogueINS1C_23Sm100TmaWarpSpecializedILi2ELi1ELi40ELb1ELb0EEEJSH_NS5_IJNSS_ISE_SB_EENSS_ISF_SB_EEEEESI_SJ_SI_SJ_NS1C_6fusion15FusionCallbacksIS1G_NS1K_17LinearCombinationISI_fSI_fLNS_15FloatRoundStyleE2EEESH_S1J_JEEENS4_5SM1004TMEM4LOAD26SM100_TMEM_LOAD_16dp256b2xESZ_S19_NS4_17SM75_U32x4_LDSM_NENS4_14SM90_TMA_STOREES19_NS4_17SM90_U32x4_STSM_NENS4_39AutoVectorizingCopyWithAssumedAlignmentILi128EEEEEEvvEEEEvNT_6ParamsE:
        .type           _ZN7cutlass13device_kernelINS_4gemm6kernel13GemmUniversalIN4cute5tupleIJiiiiEEENS1_10collective13CollectiveMmaINS1_35MainloopSm100TmaUmmaWarpSpecializedILi45ELi2ELi4ENS5_IJNS4_1CILi1EEESB_SB_EEEEENS5_IJNSA_ILi64EEENSA_ILi80EEENSA_ILi16EEEEEENS_6half_tENS5_IJlSB_lEEESI_SJ_NS4_8TiledMMAINS4_8MMA_AtomIJNS4_20SM100_MMA_F16BF16_SSISI_SI_fLi64ELi80ELNS4_4UMMA5MajorE0ELSO_0ELNSN_7ScaleInE0ELSP_0EEEEEENS4_6LayoutISC_NS5_IJNSA_ILi0EEEST_ST_EEEEENS5_IJNS4_10UnderscoreESW_SW_EEEEENS4_13SM90_TMA_LOADENS4_14ComposedLayoutINS4_7SwizzleILi1ELi4ELi3EEENS4_18smem_ptr_flag_bitsILi16EEENSS_INS5_IJNSA_ILi8EEESG_EEENS5_IJSG_SB_EEEEEEEvNS4_8identityESZ_S19_vS1A_EENS_8epilogue10collective18CollectiveEpilogueINS1C_23Sm100TmaWarpSpecializedILi2ELi1ELi40ELb1ELb0EEEJSH_NS5_IJNSS_ISE_SB_EENSS_ISF_SB_EEEEESI_SJ_SI_SJ_NS1C_6fusion15FusionCallbacksIS1G_NS1K_17LinearCombinationISI_fSI_fLNS_15FloatRoundStyleE2EEESH_S1J_JEEENS4_5SM1004TMEM4LOAD26SM100_TMEM_LOAD_16dp256b2xESZ_S19_NS4_17SM75_U32x4_LDSM_NENS4_14SM90_TMA_STOREES19_NS4_17SM90_U32x4_STSM_NENS4_39AutoVectorizingCopyWithAssumedAlignmentILi128EEEEEEvvEEEEvNT_6ParamsE,@function
        .size           _ZN7cutlass13device_kernelINS_4gemm6kernel13GemmUniversalIN4cute5tupleIJiiiiEEENS1_10collective13CollectiveMmaINS1_35MainloopSm100TmaUmmaWarpSpecializedILi45ELi2ELi4ENS5_IJNS4_1CILi1EEESB_SB_EEEEENS5_IJNSA_ILi64EEENSA_ILi80EEENSA_ILi16EEEEEENS_6half_tENS5_IJlSB_lEEESI_SJ_NS4_8TiledMMAINS4_8MMA_AtomIJNS4_20SM100_MMA_F16BF16_SSISI_SI_fLi64ELi80ELNS4_4UMMA5MajorE0ELSO_0ELNSN_7ScaleInE0ELSP_0EEEEEENS4_6LayoutISC_NS5_IJNSA_ILi0EEEST_ST_EEEEENS5_IJNS4_10UnderscoreESW_SW_EEEEENS4_13SM90_TMA_LOADENS4_14ComposedLayoutINS4_7SwizzleILi1ELi4ELi3EEENS4_18smem_ptr_flag_bitsILi16EEENSS_INS5_IJNSA_ILi8EEESG_EEENS5_IJSG_SB_EEEEEEEvNS4_8identityESZ_S19_vS1A_EENS_8epilogue10collective18CollectiveEpilogueINS1C_23Sm100TmaWarpSpecializedILi2ELi1ELi40ELb1ELb0EEEJSH_NS5_IJNSS_ISE_SB_EENSS_ISF_SB_EEEEESI_SJ_SI_SJ_NS1C_6fusion15FusionCallbacksIS1G_NS1K_17LinearCombinationISI_fSI_fLNS_15FloatRoundStyleE2EEESH_S1J_JEEENS4_5SM1004TMEM4LOAD26SM100_TMEM_LOAD_16dp256b2xESZ_S19_NS4_17SM75_U32x4_LDSM_NENS4_14SM90_TMA_STOREES19_NS4_17SM90_U32x4_STSM_NENS4_39AutoVectorizingCopyWithAssumedAlignmentILi128EEEEEEvvEEEEvNT_6ParamsE,(.L_x_265 - _ZN7cutlass13device_kernelINS_4gemm6kernel13GemmUniversalIN4cute5tupleIJiiiiEEENS1_10collective13CollectiveMmaINS1_35MainloopSm100TmaUmmaWarpSpecializedILi45ELi2ELi4ENS5_IJNS4_1CILi1EEESB_SB_EEEEENS5_IJNSA_ILi64EEENSA_ILi80EEENSA_ILi16EEEEEENS_6half_tENS5_IJlSB_lEEESI_SJ_NS4_8TiledMMAINS4_8MMA_AtomIJNS4_20SM100_MMA_F16BF16_SSISI_SI_fLi64ELi80ELNS4_4UMMA5MajorE0ELSO_0ELNSN_7ScaleInE0ELSP_0EEEEEENS4_6LayoutISC_NS5_IJNSA_ILi0EEEST_ST_EEEEENS5_IJNS4_10UnderscoreESW_SW_EEEEENS4_13SM90_TMA_LOADENS4_14ComposedLayoutINS4_7SwizzleILi1ELi4ELi3EEENS4_18smem_ptr_flag_bitsILi16EEENSS_INS5_IJNSA_ILi8EEESG_EEENS5_IJSG_SB_EEEEEEEvNS4_8identityESZ_S19_vS1A_EENS_8epilogue10collective18CollectiveEpilogueINS1C_23Sm100TmaWarpSpecializedILi2ELi1ELi40ELb1ELb0EEEJSH_NS5_IJNSS_ISE_SB_EENSS_ISF_SB_EEEEESI_SJ_SI_SJ_NS1C_6fusion15FusionCallbacksIS1G_NS1K_17LinearCombinationISI_fSI_fLNS_15FloatRoundStyleE2EEESH_S1J_JEEENS4_5SM1004TMEM4LOAD26SM100_TMEM_LOAD_16dp256b2xESZ_S19_NS4_17SM75_U32x4_LDSM_NENS4_14SM90_TMA_STOREES19_NS4_17SM90_U32x4_STSM_NENS4_39AutoVectorizingCopyWithAssumedAlignmentILi128EEEEEEvvEEEEvNT_6ParamsE)
        .other          _ZN7cutlass13device_kernelINS_4gemm6kernel13GemmUniversalIN4cute5tupleIJiiiiEEENS1_10collective13CollectiveMmaINS1_35MainloopSm100TmaUmmaWarpSpecializedILi45ELi2ELi4ENS5_IJNS4_1CILi1EEESB_SB_EEEEENS5_IJNSA_ILi64EEENSA_ILi80EEENSA_ILi16EEEEEENS_6half_tENS5_IJlSB_lEEESI_SJ_NS4_8TiledMMAINS4_8MMA_AtomIJNS4_20SM100_MMA_F16BF16_SSISI_SI_fLi64ELi80ELNS4_4UMMA5MajorE0ELSO_0ELNSN_7ScaleInE0ELSP_0EEEEEENS4_6LayoutISC_NS5_IJNSA_ILi0EEEST_ST_EEEEENS5_IJNS4_10UnderscoreESW_SW_EEEEENS4_13SM90_TMA_LOADENS4_14ComposedLayoutINS4_7SwizzleILi1ELi4ELi3EEENS4_18smem_ptr_flag_bitsILi16EEENSS_INS5_IJNSA_ILi8EEESG_EEENS5_IJSG_SB_EEEEEEEvNS4_8identityESZ_S19_vS1A_EENS_8epilogue10collective18CollectiveEpilogueINS1C_23Sm100TmaWarpSpecializedILi2ELi1ELi40ELb1ELb0EEEJSH_NS5_IJNSS_ISE_SB_EENSS_ISF_SB_EEEEESI_SJ_SI_SJ_NS1C_6fusion15FusionCallbacksIS1G_NS1K_17LinearCombinationISI_fSI_fLNS_15FloatRoundStyleE2EEESH_S1J_JEEENS4_5SM1004TMEM4LOAD26SM100_TMEM_LOAD_16dp256b2xESZ_S19_NS4_17SM75_U32x4_LDSM_NENS4_14SM90_TMA_STOREES19_NS4_17SM90_U32x4_STSM_NENS4_39AutoVectorizingCopyWithAssumedAlignmentILi128EEEEEEvvEEEEvNT_6ParamsE,@"STO_CUDA_ENTRY STV_DEFAULT"
_ZN7cutlass13device_kernelINS_4gemm6kernel13GemmUniversalIN4cute5tupleIJiiiiEEENS1_10collective13CollectiveMmaINS1_35MainloopSm100TmaUmmaWarpSpecializedILi45ELi2ELi4ENS5_IJNS4_1CILi1EEESB_SB_EEEEENS5_IJNSA_ILi64EEENSA_ILi80EEENSA_ILi16EEEEEENS_6half_tENS5_IJlSB_lEEESI_SJ_NS4_8TiledMMAINS4_8MMA_AtomIJNS4_20SM100_MMA_F16BF16_SSISI_SI_fLi64ELi80ELNS4_4UMMA5MajorE0ELSO_0ELNSN_7ScaleInE0ELSP_0EEEEEENS4_6LayoutISC_NS5_IJNSA_ILi0EEEST_ST_EEEEENS5_IJNS4_10UnderscoreESW_SW_EEEEENS4_13SM90_TMA_LOADENS4_14ComposedLayoutINS4_7SwizzleILi1ELi4ELi3EEENS4_18smem_ptr_flag_bitsILi16EEENSS_INS5_IJNSA_ILi8EEESG_EEENS5_IJSG_SB_EEEEEEEvNS4_8identityESZ_S19_vS1A_EENS_8epilogue10collective18CollectiveEpilogueINS1C_23Sm100TmaWarpSpecializedILi2ELi1ELi40ELb1ELb0EEEJSH_NS5_IJNSS_ISE_SB_EENSS_ISF_SB_EEEEESI_SJ_SI_SJ_NS1C_6fusion15FusionCallbacksIS1G_NS1K_17LinearCombinationISI_fSI_fLNS_15FloatRoundStyleE2EEESH_S1J_JEEENS4_5SM1004TMEM4LOAD26SM100_TMEM_LOAD_16dp256b2xESZ_S19_NS4_17SM75_U32x4_LDSM_NENS4_14SM90_TMA_STOREES19_NS4_17SM90_U32x4_STSM_NENS4_39AutoVectorizingCopyWithAssumedAlignmentILi128EEEEEEvvEEEEvNT_6ParamsE:
[----:B------:R-:W1:Y:S01]  /*0000*/  LDC R1, c[0x0][0x37c] ;  /* 0x0000df00ff017b82 */ /* 0x000e620000000800 */
[----:B------:R-:W2:Y:S01]  /*0010*/  S2R R121, SR_TID.X ;  /* 0x0000000000797919 */ /* 0x000ea20000002100 */
[----:B------:R-:W3:Y:S01]  /*0020*/  LDCU.64 UR4, c[0x0][0x890] ;  /* 0x00011200ff0477ac */ /* 0x000ee20008000a00 */
[----:B------:R-:W-:Y:S02]  /*0030*/  PRMT R110, RZ, 0x7610, R110 ;  /* 0x00007610ff6e7816 */ /* 0x000fe4000000006e */
[----:B------:R-:W-:Y:S01]  /*0040*/  ELECT P5, URZ, PT ;  /* 0x0000000000ff782f */ /* 0x000fe200038a0000 */
[----:B------:R-:W4:Y:S01]  /*0050*/  LDCU.64 UR46, c[0x0][0x358] ;  /* 0x00006b00ff2e77ac */ /* 0x000f220008000a00 */
[----:B---3--:R-:W-:-:S04]  /*0060*/  UISETP.NE.U32.AND UP0, UPT, UR4, URZ, UPT ;  /* 0x000000ff0400728c */ /* 0x008fc8000bf05070 */
[----:B------:R-:W-:Y:S01]  /*0070*/  UISETP.NE.AND.EX UP0, UPT, UR5, URZ, UPT, UP0 ;  /* 0x000000ff0500728c */ /* 0x000fe2000bf05300 */
[----:B--2---:R-:W-:-:S05]  /*0080*/  SHF.R.U32.HI R115, RZ, 0x5, R121 ;  /* 0x00000005ff737819 */ /* 0x004fca0000011679 */
[----:B------:R-:W2:Y:S02]  /*0090*/  SHFL.IDX PT, R0, R115, RZ, 0x1f ;  /* 0x00001fff73007589 */ /* 0x000ea400000e0000 */
[----:B--2---:R-:W-:Y:S01]  /*00a0*/  R2UR UR8, R0 ;  /* 0x00000000000872ca */ /* 0x004fe200000e0000 */
[----:B-1--4-:R-:W-:-:S14]  /*00b0*/  BRA.U UP0, `(.L_x_0) ;  /* 0x00000001002c7547 */ /* 0x012fdc000b800000 */
[----:B------:R-:W1:Y:S02]  /*00c0*/  LDCU.64 UR6, c[0x0][0x888] ;  /* 0x00011100ff0677ac */ /* 0x000e640008000a00 */
[----:B-1----:R-:W-:-:S04]  /*00d0*/  UISETP.NE.U32.AND UP0, UPT, UR6, URZ, UPT ;  /* 0x000000ff0600728c */ /* 0x002fc8000bf05070 */
[----:B------:R-:W-:-:S09]  /*00e0*/  UISETP.NE.AND.EX UP0, UPT, UR7, URZ, UPT, UP0 ;  /* 0x000000ff0700728c */ /* 0x000fd2000bf05300 */
[----:B------:R-:W-:Y:S05]  /*00f0*/  BRA.U !UP0, `(.L_x_1) ;  /* 0x0000000108107547 */ /* 0x000fea000b800000 */
[----:B------:R-:W1:Y:S02]  /*0100*/  LDC.64 R2, c[0x0][0x888] ;  /* 0x00022200ff027b82 */ /* 0x000e640000000a00 */
[----:B-1----:R1:W5:Y:S01]  /*0110*/  LDG.E R67, desc[UR46][R2.64] ;  /* 0x0000002e02437981 */ /* 0x002362000c1e1900 */
[----:B------:R-:W-:Y:S01]  /*0120*/  HFMA2 R110, -RZ, RZ, 0, 5.9604644775390625e-08 ;  /* 0x00000001ff6e7431 */ /* 0x000fe200000001ff */
[----:B------:R-:W-:Y:S05]  /*0130*/  BRA `(.L_x_0) ;  /* 0x00000000000c7947 */ /* 0x000fea0003800000 */
.L_x_1:
[----:B------:R-:W1:Y:S01]  /*0140*/  LDCU UR6, c[0x0][0x880] ;  /* 0x00011000ff0677ac */ /* 0x000e620008000800 */
[----:B------:R-:W-:Y:S01]  /*0150*/  HFMA2 R110, -RZ, RZ, 0, 5.9604644775390625e-08 ;  /* 0x00000001ff6e7431 */ /* 0x000fe200000001ff */
[----:B-1----:R-:W-:-:S07]  /*0160*/  MOV R67, UR6 ;  /* 0x0000000600437c02 */ /* 0x002fce0008000f00 */
.L_x_0:
[----:B------:R-:W2:Y:S02]  /*0170*/  LDCU.64 UR6, c[0x0][0x8b0] ;  /* 0x00011600ff0677ac */ /* 0x000ea40008000a00 */
[----:B--2---:R-:W-:-:S04]  /*0180*/  UISETP.NE.U32.AND UP0, UPT, UR6, URZ, UPT ;  /* 0x000000ff0600728c */ /* 0x004fc8000bf05070 */
[----:B------:R-:W-:-:S09]  /*0190*/  UISETP.NE.AND.EX UP0, UPT, UR7, URZ, UPT, UP0 ;  /* 0x000000ff0700728c */ /* 0x000fd2000bf05300 */
[----:B------:R-:W-:Y:S05]  /*01a0*/  BRA.U UP0, `(.L_x_2) ;  /* 0x0000000100247547 */ /* 0x000fea000b800000 */
[----:B------:R-:W2:Y:S02]  /*01b0*/  LDCU.64 UR6, c[0x0][0x8a8] ;  /* 0x00011500ff0677ac */ /* 0x000ea40008000a00 */
[----:B--2---:R-:W-:-:S04]  /*01c0*/  UISETP.NE.U32.AND UP0, UPT, UR6, URZ, UPT ;  /* 0x000000ff0600728c */ /* 0x004fc8000bf05070 */
[----:B------:R-:W-:-:S09]  /*01d0*/  UISETP.NE.AND.EX UP0, UPT, UR7, URZ, UPT, UP0 ;  /* 0x000000ff0700728c */ /* 0x000fd2000bf05300 */
[----:B------:R-:W-:Y:S05]  /*01e0*/  BRA.U !UP0, `(.L_x_3) ;  /* 0x00000001080c7547 */ /* 0x000fea000b800000 */
[----:B-1----:R-:W1:Y:S02]  /*01f0*/  LDC.64 R2, c[0x0][0x8a8] ;  /* 0x00022a00ff027b82 */ /* 0x002e640000000a00 */
[----:B-1----:R2:W5:Y:S01]  /*0200*/  LDG.E R66, desc[UR46][R2.64] ;  /* 0x0000002e02427981 */ /* 0x002562000c1e1900 */
[----:B------:R-:W-:Y:S05]  /*0210*/  BRA `(.L_x_2) ;  /* 0x0000000000087947 */ /* 0x000fea0003800000 */
.L_x_3:
[----:B------:R-:W2:Y:S02]  /*0220*/  LDCU UR6, c[0x0][0x8a0] ;  /* 0x00011400ff0677ac */ /* 0x000ea40008000800 */
[----:B--2---:R-:W-:Y:S02]  /*0230*/  MOV R66, UR6 ;  /* 0x0000000600427c02 */ /* 0x004fe40008000f00 */
.L_x_2:
[----:B------:R-:W-:Y:S01]  /*0240*/  IMAD.U32 R0, RZ, RZ, UR8 ;  /* 0x00000008ff007e24 */ /* 0x000fe2000f8e00ff */
[----:B------:R-:W-:Y:S04]  /*0250*/  BSSY.RECONVERGENT B0, `(.L_x_4) ;  /* 0x000000c000007945 */ /* 0x000fe80003800200 */
[C---:B------:R-:W-:Y:S02]  /*0260*/  ISETP.NE.OR P1, PT, R0.reuse, 0x1, !P5 ;  /* 0x000000010000780c */ /* 0x040fe40006f25670 */
[----:B------:R-:W-:-:S11]  /*0270*/  ISETP.NE.OR P0, PT, R0, 0x3, !P5 ;  /* 0x000000030000780c */ /* 0x000fd60006f05670 */
[----:B------:R-:W-:Y:S05]  /*0280*/  @P1 BRA `(.L_x_5) ;  /* 0x0000000000201947 */ /* 0x000fea0003800000 */
[----:B------:R-:W3:Y:S02]  /*0290*/  LDCU.64 UR6, c[0x0][0x348] ;  /* 0x00006900ff0677ac */ /* 0x000ee40008000a00 */
[----:B---3--:R-:W-:Y:S02]  /*02a0*/  UIADD3 UR10, UP1, UPT, UR6, 0x80, URZ ;  /* 0x00000080060a7890 */ /* 0x008fe4000ff3e0ff */
[----:B------:R-:W-:Y:S02]  /*02b0*/  UIADD3 UR6, UP0, UPT, UR6, 0x180, URZ ;  /* 0x0000018006067890 */ /* 0x000fe4000ff1e0ff */
[----:B------:R-:W-:Y:S02]  /*02c0*/  UIADD3.X UR11, UPT, UPT, URZ, UR7, URZ, UP1, !UPT ;  /* 0x00000007ff0b7290 */ /* 0x000fe40008ffe4ff */
[----:B------:R-:W-:-:S07]  /*02d0*/  UIADD3.X UR7, UPT, UPT, URZ, UR7, URZ, UP0, !UPT ;  /* 0x00000007ff077290 */ /* 0x000fce00087fe4ff */
[----:B------:R3:W-:Y:S02]  /*02e0*/  UTMACCTL.PF [UR10] ;  /* 0x000000000a0079b9 */ /* 0x0007e40008040000 */
[----:B------:R3:W-:Y:S02]  /*02f0*/  UTMACCTL.PF [UR6] ;  /* 0x00000000060079b9 */ /* 0x0007e40008040000 */
[----:B---3--:R-:W-:Y:S01]  /*0300*/  NOP ;  /* 0x0000000000007918 */ /* 0x008fe20000000000 */
.L_x_5:
[----:B------:R-:W-:Y:S05]  /*0310*/  BSYNC.RECONVERGENT B0 ;  /* 0x0000000000007941 */ /* 0x000fea0003800200 */
.L_x_4:
[----:B------:R-:W-:Y:S04]  /*0320*/  BSSY.RECONVERGENT B0, `(.L_x_6) ;  /* 0x000000a000007945 */ /* 0x000fe80003800200 */
        /* <DEDUP_REMOVED lines=9> */
.L_x_7:
[----:B------:R-:W-:Y:S05]  /*03c0*/  BSYNC.RECONVERGENT B0 ;  /* 0x0000000000007941 */ /* 0x000fea0003800200 */
.L_x_6:
[----:B------:R-:W3:Y:S01]  /*03d0*/  LDCU.64 UR6, c[0x0][0x888] ;  /* 0x00011100ff0677ac */ /* 0x000ee20008000a00 */
[----:B------:R-:W-:Y:S02]  /*03e0*/  UISETP.EQ.U32.AND UP1, UPT, UR4, URZ, UPT ;  /* 0x000000ff0400728c */ /* 0x000fe4000bf22070 */
[----:B------:R-:W-:Y:S02]  /*03f0*/  UPLOP3.LUT UP2, UPT, UPT, UPT, UPT, 0x80, 0x8 ;  /* 0x000000000008789c */ /* 0x000fe40003f4f070 */
[----:B---3--:R-:W-:-:S04]  /*0400*/  UISETP.NE.U32.AND UP0, UPT, UR6, URZ, UPT ;  /* 0x000000ff0600728c */ /* 0x008fc8000bf05070 */
[----:B------:R-:W-:-:S04]  /*0410*/  UISETP.NE.AND.EX UP0, UPT, UR7, URZ, UPT, UP0 ;  /* 0x000000ff0700728c */ /* 0x000fc8000bf05300 */
[----:B------:R-:W-:-:S04]  /*0420*/  UISETP.EQ.OR.EX UP3, UPT, UR5, URZ, !UP0, UP1 ;  /* 0x000000ff0500728c */ /* 0x000fc8000c762710 */
[----:B------:R-:W-:-:S05]  /*0430*/  UP2UR UR44, UPR, URZ, 0x8 ;  /* 0x00000008ff2c7883 */ /* 0x000fca0008000000 */
[----:B------:R-:W-:Y:S07]  /*0440*/  BRA.U !UP3, `(.L_x_8) ;  /* 0x000000010b207547 */ /* 0x000fee000b800000 */
[----:B------:R-:W-:Y:S01]  /*0450*/  UISETP.NE.U32.AND UP2, UPT, UR4, URZ, UPT ;  /* 0x000000ff0400728c */ /* 0x000fe2000bf45070 */
[----:B-----5:R-:W-:Y:S01]  /*0460*/  FSETP.NEU.AND P0, PT, R67, RZ, PT ;  /* 0x000000ff4300720b */ /* 0x020fe20003f0d000 */
[----:B------:R-:W-:Y:S02]  /*0470*/  USEL UR4, URZ, 0xffffffff, UP0 ;  /* 0xffffffffff047887 */ /* 0x000fe40008000000 */
[----:B------:R-:W-:-:S10]  /*0480*/  UISETP.NE.AND.EX UP2, UPT, UR5, URZ, UPT, UP2 ;  /* 0x000000ff0500728c */ /* 0x000fd4000bf45320 */
[----:B------:R-:W-:Y:S01]  /*0490*/  VOTEU.ANY UP1, P0 ;  /* 0x0000000000ff7886 */ /* 0x000fe20000020100 */
[----:B------:R-:W-:-:S04]  /*04a0*/  @!UP2 USEL UR4, URZ, 0xffffffff, UP1 ;  /* 0xffffffffff04a887 */ /* 0x000fc80008800000 */
[----:B------:R-:W-:-:S04]  /*04b0*/  ULOP3.LUT UR4, UR4, 0x1, URZ, 0xc0, !UPT ;  /* 0x0000000104047892 */ /* 0x000fc8000f8ec0ff */
[----:B------:R-:W-:-:S11]  /*04c0*/  UISETP.NE.U32.AND UP2, UPT, UR4, 0x1, UPT ;  /* 0x000000010400788c */ /* 0x000fd6000bf45070 */
.L_x_8:
[----:B-12---:R-:W1:Y:S01]  /*04d0*/  SHFL.IDX PT, R2, R115, RZ, 0x1f ;  /* 0x00001fff73027589 */ /* 0x006e6200000e0000 */
[----:B------:R-:W-:-:S04]  /*04e0*/  UISETP.NE.AND UP1, UPT, UR8, 0x2, UPT ;  /* 0x000000020800788c */ /* 0x000fc8000bf25270 */
[----:B------:R-:W-:Y:S01]  /*04f0*/  USEL UR7, URZ, 0x1, UP1 ;  /* 0x00000001ff077887 */ /* 0x000fe20008800000 */
[----:B-1----:R-:W-:-:S13]  /*0500*/  ISETP.NE.AND P0, PT, R2, RZ, PT ;  /* 0x000000ff0200720c */ /* 0x002fda0003f05270 */
[----:B------:R-:W-:Y:S05]  /*0510*/  @P0 BRA `(.L_x_9) ;  /* 0x00000004009c0947 */ /* 0x000fea0003800000 */
[----:B------:R-:W-:Y:S01]  /*0520*/  ELECT P0, URZ, PT ;  /* 0x0000000000ff782f */ /* 0x000fe20003800000 */
[----:B------:R-:W-:-:S12]  /*0530*/  BSSY.RECONVERGENT B0, `(.L_x_9) ;  /* 0x0000065000007945 */ /* 0x000fd80003800200 */
[----:B------:R-:W-:Y:S05]  /*0540*/  @!P0 BRA `(.L_x_10) ;  /* 0x00000004008c8947 */ /* 0x000fea0003800000 */
[----:B------:R-:W1:Y:S01]  /*0550*/  S2UR UR5, SR_CgaCtaId ;  /* 0x00000000000579c3 */ /* 0x000e620000008800 */
[----:B------:R-:W-:Y:S01]  /*0560*/  UMOV UR6, 0x400 ;  /* 0x0000040000067882 */ /* 0x000fe20000000000 */
[----:B------:R-:W-:Y:S02]  /*0570*/  UMOV UR4, 0x1 ;  /* 0x0000000100047882 */ /* 0x000fe40000000000 */
[----:B------:R-:W-:-:S04]  /*0580*/  UIADD3 UR10, UPT, UPT, -UR4, 0x100000, URZ ;  /* 0x00100000040a7890 */ /* 0x000fc8000fffe1ff */
[----:B------:R-:W-:Y:S02]  /*0590*/  USHF.L.U32 UR11, UR10, 0xb, URZ ;  /* 0x0000000b0a0b7899 */ /* 0x000fe400080006ff */
[----:B------:R-:W-:Y:S02]  /*05a0*/  USHF.L.U32 UR10, UR10, 0x1, URZ ;  /* 0x000000010a0a7899 */ /* 0x000fe400080006ff */
[----:B-1----:R-:W-:Y:S01]  /*05b0*/  ULEA UR5, UR5, UR6, 0x18 ;  /* 0x0000000605057291 */ /* 0x002fe2000f8ec0ff */
[----:B------:R-:W1:Y:S11]  /*05c0*/  FENCE.VIEW.ASYNC.S ;  /* 0x00000000000073c6 */ /* 0x000e760000000000 */
[----:B-1----:R1:W2:Y:S01]  /*05d0*/  SYNCS.EXCH.64 URZ, [UR5], UR10 ;  /* 0x0000000a05ff75b2 */ /* 0x0022a20008000100 */
[----:B------:R1:W3:Y:S01]  /*05e0*/  SYNCS.EXCH.64 URZ, [UR5+0x168], UR10 ;  /* 0x0001680a05ff75b2 */ /* 0x0002e20008000100 */
[----:B------:R1:W4:Y:S01]  /*05f0*/  SYNCS.EXCH.64 URZ, [UR5+0x8], UR10 ;  /* 0x0000080a05ff75b2 */ /* 0x0003220008000100 */
[----:B------:R1:W1:Y:S01]  /*0600*/  SYNCS.EXCH.64 URZ, [UR5+0x170], UR10 ;  /* 0x0001700a05ff75b2 */ /* 0x0002620008000100 */
        /* <DEDUP_REMOVED lines=86> */
[----:B--234-:R-:W-:Y:S01]  /*0b70*/  NOP ;  /* 0x0000000000007918 */ /* 0x01cfe20000000000 */
.L_x_10:
[----:B-1----:R-:W-:Y:S05]  /*0b80*/  BSYNC.RECONVERGENT B0 ;  /* 0x0000000000007941 */ /* 0x002fea0003800200 */
.L_x_9:
[----:B------:R-:W1:Y:S01]  /*0b90*/  SHFL.IDX PT, R2, R115, RZ, 0x1f ;  /* 0x00001fff73027589 */ /* 0x000e6200000e0000 */
[----:B------:R-:W-:Y:S01]  /*0ba0*/  NOP ;  /* 0x0000000000007918 */ /* 0x000fe20000000000 */
[----:B-1----:R-:W-:-:S13]  /*0bb0*/  ISETP.NE.AND P0, PT, R2, 0x1, PT ;  /* 0x000000010200780c */ /* 0x002fda0003f05270 */
[----:B------:R-:W-:Y:S05]  /*0bc0*/  @P0 BRA `(.L_x_11) ;  /* 0x0000000000480947 */ /* 0x000fea0003800000 */
[----:B------:R-:W1:Y:S01]  /*0bd0*/  S2UR UR6, SR_CgaCtaId ;  /* 0x00000000000679c3 */ /* 0x000e620000008800 */
[----:B------:R-:W-:Y:S01]  /*0be0*/  UMOV UR9, 0x400 ;  /* 0x0000040000097882 */ /* 0x000fe20000000000 */
[----:B------:R-:W-:Y:S01]  /*0bf0*/  UMOV UR5, 0x20 ;  /* 0x0000002000057882 */ /* 0x000fe20000000000 */
[----:B------:R-:W-:Y:S01]  /*0c00*/  UMOV UR4, 0x80 ;  /* 0x0000008000047882 */ /* 0x000fe20000000000 */
[----:B------:R-:W-:-:S04]  /*0c10*/  UIADD3 UR10, UPT, UPT, -UR5, 0x100000, URZ ;  /* 0x00100000050a7890 */ /* 0x000fc8000fffe1ff */
[----:B------:R-:W-:Y:S02]  /*0c20*/  USHF.L.U32 UR11, UR10, 0xb, URZ ;  /* 0x0000000b0a0b7899 */ /* 0x000fe400080006ff */
[----:B------:R-:W-:Y:S02]  /*0c30*/  USHF.L.U32 UR10, UR10, 0x1, URZ ;  /* 0x000000010a0a7899 */ /* 0x000fe400080006ff */
[----:B------:R-:W-:-:S04]  /*0c40*/  UIADD3 UR4, UPT, UPT, -UR4, 0x100000, URZ ;  /* 0x0010000004047890 */ /* 0x000fc8000fffe1ff */
[----:B------:R-:W-:Y:S02]  /*0c50*/  USHF.L.U32 UR5, UR4, 0xb, URZ ;  /* 0x0000000b04057899 */ /* 0x000fe400080006ff */
[----:B------:R-:W-:Y:S01]  /*0c60*/  USHF.L.U32 UR4, UR4, 0x1, URZ ;  /* 0x0000000104047899 */ /* 0x000fe200080006ff */
[----:B------:R-:W-:Y:S01]  /*0c70*/  ELECT P0, URZ, PT ;  /* 0x0000000000ff782f */ /* 0x000fe20003800000 */
[----:B-1----:R-:W-:Y:S01]  /*0c80*/  ULEA UR6, UR6, UR9, 0x18 ;  /* 0x0000000906067291 */ /* 0x002fe2000f8ec0ff */
[----:B------:R-:W1:Y:S11]  /*0c90*/  FENCE.VIEW.ASYNC.S ;  /* 0x00000000000073c6 */ /* 0x000e760000000000 */
[----:B-1----:R1:W2:Y:S01]  /*0ca0*/  SYNCS.EXCH.64 URZ, [UR6+0x2d0], UR10 ;  /* 0x0002d00a06ff75b2 */ /* 0x0022a20008000100 */
[----:B------:R1:W3:Y:S01]  /*0cb0*/  SYNCS.EXCH.64 URZ, [UR6+0x2e0], UR4 ;  /* 0x0002e00406ff75b2 */ /* 0x0002e20008000100 */
[----:B------:R1:W4:Y:S01]  /*0cc0*/  SYNCS.EXCH.64 URZ, [UR6+0x2d8], UR10 ;  /* 0x0002d80a06ff75b2 */ /* 0x0003220008000100 */
[----:B------:R1:W1:Y:S01]  /*0cd0*/  SYNCS.EXCH.64 URZ, [UR6+0x2e8], UR4 ;  /* 0x0002e80406ff75b2 */ /* 0x0002620008000100 */
[----:B------:R-:W-:Y:S01]  /*0ce0*/  NOP ;  /* 0x0000000000007918 */ /* 0x000fe20000000000 */
.L_x_11:
[----:B------:R-:W2:Y:S01]  /*0cf0*/  SHFL.IDX PT, R2, R115, RZ, 0x1f ;  /* 0x00001fff73027589 */ /* 0x000ea200000e0000 */
[----:B------:R-:W-:Y:S01]  /*0d00*/  NOP ;  /* 0x0000000000007918 */ /* 0x000fe20000000000 */
[----:B--2---:R-:W-:-:S13]  /*0d10*/  ISETP.NE.AND P0, PT, R2, 0x3, PT ;  /* 0x000000030200780c */ /* 0x004fda0003f05270 */
[----:B------:R-:W-:Y:S05]  /*0d20*/  @P0 BRA `(.L_x_12) ;  /* 0x0000000000300947 */ /* 0x000fea0003800000 */
[----:B-1----:R-:W1:Y:S01]  /*0d30*/  S2UR UR5, SR_CgaCtaId ;  /* 0x00000000000579c3 */ /* 0x002e620000008800 */
[----:B------:R-:W-:Y:S01]  /*0d40*/  UMOV UR6, 0x400 ;  /* 0x0000040000067882 */ /* 0x000fe20000000000 */
[----:B------:R-:W-:Y:S01]  /*0d50*/  UMOV UR4, 0x20 ;  /* 0x0000002000047882 */ /* 0x000fe20000000000 */
[----:B------:R-:W-:Y:S01]  /*0d60*/  ELECT P0, URZ, PT ;  /* 0x0000000000ff782f */ /* 0x000fe20003800000 */
[----:B------:R-:W-:-:S04]  /*0d70*/  UIADD3 UR10, UPT, UPT, -UR4, 0x100000, URZ ;  /* 0x00100000040a7890 */ /* 0x000fc8000fffe1ff */
[----:B------:R-:W-:Y:S02]  /*0d80*/  USHF.L.U32 UR11, UR10, 0xb, URZ ;  /* 0x0000000b0a0b7899 */ /* 0x000fe400080006ff */
[----:B------:R-:W-:Y:S02]  /*0d90*/  USHF.L.U32 UR10, UR10, 0x1, URZ ;  /* 0x000000010a0a7899 */ /* 0x000fe400080006ff */
[----:B-1----:R-:W-:Y:S01]  /*0da0*/  ULEA UR5, UR5, UR6, 0x18 ;  /* 0x0000000605057291 */ /* 0x002fe2000f8ec0ff */
[----:B------:R-:W1:Y:S11]  /*0db0*/  FENCE.VIEW.ASYNC.S ;  /* 0x00000000000073c6 */ /* 0x000e760000000000 */
[----:B-1----:R2:W1:Y:S01]  /*0dc0*/  SYNCS.EXCH.64 URZ, [UR5+0x2f0], UR10 ;  /* 0x0002f00a05ff75b2 */ /* 0x0024620008000100 */
[----:B------:R2:W1:Y:S02]  /*0dd0*/  SYNCS.EXCH.64 URZ, [UR5+0x2f8], UR10 ;  /* 0x0002f80a05ff75b2 */ /* 0x0004640008000100 */
[----:B--2---:R-:W-:Y:S01]  /*0de0*/  NOP ;  /* 0x0000000000007918 */ /* 0x004fe20000000000 */
.L_x_12:
[----:B------:R-:W2:Y:S01]  /*0df0*/  SHFL.IDX PT, R2, R115, RZ, 0x1f ;  /* 0x00001fff73027589 */ /* 0x000ea200000e0000 */
[----:B------:R-:W-:Y:S01]  /*0e00*/  NOP ;  /* 0x0000000000007918 */ /* 0x000fe20000000000 */
[----:B--2---:R-:W-:-:S13]  /*0e10*/  ISETP.NE.AND P0, PT, R2, 0x4, PT ;  /* 0x000000040200780c */ /* 0x004fda0003f05270 */
[----:B------:R-:W-:Y:S05]  /*0e20*/  @P0 BRA `(.L_x_13) ;  /* 0x00000000004c0947 */ /* 0x000fea0003800000 */
[----:B-1----:R-:W1:Y:S01]  /*0e30*/  S2UR UR5, SR_CgaCtaId ;  /* 0x00000000000579c3 */ /* 0x002e620000008800 */
[----:B------:R-:W-:Y:S01]  /*0e40*/  UMOV UR9, 0x100 ;  /* 0x0000010000097882 */ /* 0x000fe20000000000 */
[----:B------:R-:W-:Y:S01]  /*0e50*/  UMOV UR6, 0x400 ;  /* 0x0000040000067882 */ /* 0x000fe20000000000 */
[----:B------:R-:W-:Y:S01]  /*0e60*/  USEL UR9, UR9, 0xe0, UP2 ;  /* 0x000000e009097887 */ /* 0x000fe20009000000 */
[----:B------:R-:W-:Y:S01]  /*0e70*/  UMOV UR4, 0x1 ;  /* 0x0000000100047882 */ /* 0x000fe20000000000 */
[----:B------:R-:W-:Y:S01]  /*0e80*/  ELECT P0, URZ, PT ;  /* 0x0000000000ff782f */ /* 0x000fe20003800000 */
[----:B------:R-:W-:-:S04]  /*0e90*/  UIADD3 UR10, UPT, UPT, -UR4, 0x100000, URZ ;  /* 0x00100000040a7890 */ /* 0x000fc8000fffe1ff */
[----:B------:R-:W-:Y:S02]  /*0ea0*/  USHF.L.U32 UR11, UR10, 0xb, URZ ;  /* 0x0000000b0a0b7899 */ /* 0x000fe400080006ff */
[----:B------:R-:W-:Y:S02]  /*0eb0*/  USHF.L.U32 UR10, UR10, 0x1, URZ ;  /* 0x000000010a0a7899 */ /* 0x000fe400080006ff */
[----:B------:R-:W-:-:S04]  /*0ec0*/  UIADD3 UR12, UPT, UPT, -UR9, 0x100000, URZ ;  /* 0x00100000090c7890 */ /* 0x000fc8000fffe1ff */
[----:B------:R-:W-:Y:S02]  /*0ed0*/  USHF.L.U32 UR13, UR12, 0xb, URZ ;  /* 0x0000000b0c0d7899 */ /* 0x000fe400080006ff */
[----:B------:R-:W-:Y:S02]  /*0ee0*/  USHF.L.U32 UR12, UR12, 0x1, URZ ;  /* 0x000000010c0c7899 */ /* 0x000fe400080006ff */
[----:B-1----:R-:W-:Y:S01]  /*0ef0*/  ULEA UR5, UR5, UR6, 0x18 ;  /* 0x0000000605057291 */ /* 0x002fe2000f8ec0ff */
[----:B------:R-:W1:Y:S11]  /*0f00*/  FENCE.VIEW.ASYNC.S ;  /* 0x00000000000073c6 */ /* 0x000e760000000000 */
[----:B-1----:R2:W1:Y:S01]  /*0f10*/  SYNCS.EXCH.64 URZ, [UR5+0x300], UR10 ;  /* 0x0003000a05ff75b2 */ /* 0x0024620008000100 */
[----:B------:R2:W1:Y:S01]  /*0f20*/  SYNCS.EXCH.64 URZ, [UR5+0x310], UR12 ;  /* 0x0003100c05ff75b2 */ /* 0x0004620008000100 */
[----:B------:R2:W1:Y:S01]  /*0f30*/  SYNCS.EXCH.64 URZ, [UR5+0x308], UR10 ;  /* 0x0003080a05ff75b2 */ /* 0x0004620008000100 */
[----:B------:R2:W1:Y:S02]  /*0f40*/  SYNCS.EXCH.64 URZ, [UR5+0x318], UR12 ;  /* 0x0003180c05ff75b2 */ /* 0x0004640008000100 */
[----:B--2---:R-:W-:Y:S01]  /*0f50*/  NOP ;  /* 0x0000000000007918 */ /* 0x004fe20000000000 */
.L_x_13:
[----:B------:R-:W2:Y:S01]  /*0f60*/  SHFL.IDX PT, R2, R115, RZ, 0x1f ;  /* 0x00001fff73027589 */ /* 0x000ea200000e0000 */
[----:B------:R-:W-:Y:S01]  /*0f70*/  NOP ;  /* 0x0000000000007918 */ /* 0x000fe20000000000 */
[----:B--2---:R-:W-:-:S13]  /*0f80*/  ISETP.NE.AND P0, PT, R2, 0x5, PT ;  /* 0x000000050200780c */ /* 0x004fda0003f05270 */
[----:B------:R-:W-:Y:S05]  /*0f90*/  @P0 BRA `(.L_x_14) ;  /* 0x0000000000580947 */ /* 0x000fea0003800000 */
[----:B-1----:R-:W1:Y:S01]  /*0fa0*/  S2UR UR6, SR_CgaCtaId ;  /* 0x00000000000679c3 */ /* 0x002e620000008800 */
        /* <DEDUP_REMOVED lines=12> */
[----:B-1----:R2:W1:Y:S01]  /*1070*/  SYNCS.EXCH.64 URZ, [UR6+0x320], UR10 ;  /* 0x0003200a06ff75b2 */ /* 0x0024620008000100 */
[----:B------:R2:W1:Y:S01]  /*1080*/  SYNCS.EXCH.64 URZ, [UR6+0x340], UR4 ;  /* 0x0003400406ff75b2 */ /* 0x0004620008000100 */
[----:B------:R2:W1:Y:S01]  /*1090*/  SYNCS.EXCH.64 URZ, [UR6+0x328], UR10 ;  /* 0x0003280a06ff75b2 */ /* 0x0004620008000100 */
[----:B------:R2:W1:Y:S01]  /*10a0*/  SYNCS.EXCH.64 URZ, [UR6+0x348], UR4 ;  /* 0x0003480406ff75b2 */ /* 0x0004620008000100 */
[----:B------:R2:W1:Y:S01]  /*10b0*/  SYNCS.EXCH.64 URZ, [UR6+0x330], UR10 ;  /* 0x0003300a06ff75b2 */ /* 0x0004620008000100 */
[----:B------:R2:W1:Y:S01]  /*10c0*/  SYNCS.EXCH.64 URZ, [UR6+0x350], UR4 ;  /* 0x0003500406ff75b2 */ /* 0x0004620008000100 */
[----:B------:R2:W1:Y:S01]  /*10d0*/  SYNCS.EXCH.64 URZ, [UR6+0x338], UR10 ;  /* 0x0003380a06ff75b2 */ /* 0x0004620008000100 */
[----:B------:R2:W1:Y:S02]  /*10e0*/  SYNCS.EXCH.64 URZ, [UR6+0x358], UR4 ;  /* 0x0003580406ff75b2 */ /* 0x0004640008000100 */
[----:B--2---:R-:W-:Y:S01]  /*10f0*/  NOP ;  /* 0x0000000000007918 */ /* 0x004fe20000000000 */
.L_x_14:
        /* <DEDUP_REMOVED lines=18> */
.L_x_15:
[----:B-1----:R-:W1:Y:S01]  /*1220*/  S2UR UR5, SR_CTAID.X ;  /* 0x00000000000579c3 */ /* 0x002e620000002500 */
[----:B------:R-:W-:-:S05]  /*1230*/  CS2R.32 R109, SR_CgaSize ;  /* 0x00000000006d7805 */ /* 0x000fca0000008a00 */
[----:B------:R-:W-:-:S05]  /*1240*/  IMAD R109, R109, -0xa0, RZ ;  /* 0xffffff606d6d7824 */ /* 0x000fca00078e02ff */
[----:B------:R-:W-:-:S14]  /*1250*/  R2UR UR9, R109 ;  /* 0x000000006d0972ca */ /* 0x000fdc00000e0000 */
[----:B------:R-:W2:Y:S01]  /*1260*/  LDCU UR9, c[0x0][UR9+0x2b0] ;  /* 0x00005600090977ac */ /* 0x000ea20008000800 */
[----:B------:R-:W-:Y:S01]  /*1270*/  NOP ;  /* 0x0000000000007918 */ /* 0x000fe20000000000 */
[----:B------:R-:W-:-:S05]  /*1280*/  CS2R.32 R109, SR_CgaSize ;  /* 0x00000000006d7805 */ /* 0x000fca0000008a00 */
[----:B------:R-:W-:-:S05]  /*1290*/  IMAD R109, R109, -0xa0, RZ ;  /* 0xffffff606d6d7824 */ /* 0x000fca00078e02ff */
[----:B------:R-:W-:-:S14]  /*12a0*/  R2UR UR6, R109 ;  /* 0x000000006d0672ca */ /* 0x000fdc00000e0000 */
[----:B------:R-:W3:Y:S01]  /*12b0*/  LDCU UR6, c[0x0][UR6+0x2b4] ;  /* 0x00005680060677ac */ /* 0x000ee20008000800 */
[----:B------:R-:W4:Y:S08]  /*12c0*/  S2UR UR4, SR_CTAID.Y ;  /* 0x00000000000479c3 */ /* 0x000f300000002600 */
[----:B------:R-:W3:Y:S01]  /*12d0*/  LDC R10, c[0x0][0xb24] ;  /* 0x0002c900ff0a7b82 */ /* 0x000ee20000000800 */
[----:B-1----:R-:W-:-:S02]  /*12e0*/  I2FP.F32.U32 R107, UR5 ;  /* 0x00000005006b7c45 */ /* 0x002fc40008201000 */
[----:B------:R-:W-:-:S05]  /*12f0*/  CS2R.32 R3, SR_CgaSize ;  /* 0x0000000000037805 */ /* 0x000fca0000008a00 */
[----:B------:R-:W-:-:S06]  /*1300*/  IMAD R3, R3, -0xa0, RZ ;  /* 0xffffff6003037824 */ /* 0x000fcc00078e02ff */
[----:B------:R-:W1:Y:S01]  /*1310*/  LDC R3, c[0x0][R3+0x2a0] ;  /* 0x0000a80003037b82 */ /* 0x000e620000000800 */
[----:B------:R-:W-:Y:S01]  /*1320*/  MOV R109, UR5 ;  /* 0x00000005006d7c02 */ /* 0x000fe20008000f00 */
[----:B--2---:R-:W-:Y:S01]  /*1330*/  FMUL R107, R107, UR9 ;  /* 0x000000096b6b7c20 */ /* 0x004fe20008400000 */
[----:B----4-:R-:W-:Y:S02]  /*1340*/  I2FP.F32.U32 R106, UR4 ;  /* 0x00000004006a7c45 */ /* 0x010fe40008201000 */
[----:B------:R-:W-:-:S05]  /*1350*/  CS2R.32 R2, SR_CgaSize ;  /* 0x0000000000027805 */ /* 0x000fca0000008a00 */
[----:B------:R-:W-:-:S06]  /*1360*/  IMAD R2, R2, -0xa0, RZ ;  /* 0xffffff6002027824 */ /* 0x000fcc00078e02ff */
[----:B------:R-:W2:Y:S01]  /*1370*/  LDC R2, c[0x0][R2+0x2a4] ;  /* 0x0000a90002027b82 */ /* 0x000ea20000000800 */
[----:B------:R-:W-:Y:S01]  /*1380*/  MOV R108, UR4 ;  /* 0x00000004006c7c02 */ /* 0x000fe20008000f00 */
[----:B------:R-:W4:Y:S01]  /*1390*/  F2I.U32.TRUNC.NTZ R107, R107 ;  /* 0x0000006b006b7305 */ /* 0x000f22000020f000 */
[----:B---3--:R-:W-:-:S05]  /*13a0*/  FMUL R106, R106, UR6 ;  /* 0x000000066a6a7c20 */ /* 0x008fca0008400000 */
[----:B------:R-:W-:Y:S01]  /*13b0*/  BAR.SYNC.DEFER_BLOCKING 0x0 ;  /* 0x0000000000007b1d */ /* 0x000fe20000010000 */
[----:B------:R-:W-:-:S05]  /*13c0*/  ISETP.GE.AND P0, PT, R10, 0x1, PT ;  /* 0x000000010a00780c */ /* 0x000fca0003f06270 */
[----:B------:R-:W3:Y:S02]  /*13d0*/  F2I.U32.TRUNC.NTZ R106, R106 ;  /* 0x0000006a006a7305 */ /* 0x000ee4000020f000 */
[----:B------:R-:W2:Y:S01]  /*13e0*/  S2UR UR36, SR_CTAID.Z ;  /* 0x00000000002479c3 */ /* 0x000ea20000002700 */
[----:B----4-:R-:W-:-:S05]  /*13f0*/  IADD3 R107, PT, PT, -R107, RZ, RZ ;  /* 0x000000ff6b6b7210 */ /* 0x010fca0007ffe1ff */
[----:B-1----:R-:W-:Y:S01]  /*1400*/  IMAD R107, R3, R107, UR5 ;  /* 0x00000005036b7e24 */ /* 0x002fe2000f8e026b */
[----:B---3--:R-:W-:-:S05]  /*1410*/  IADD3 R106, PT, PT, -R106, RZ, RZ ;  /* 0x000000ff6a6a7210 */ /* 0x008fca0007ffe1ff */
[----:B--2---:R-:W-:Y:S01]  /*1420*/  IMAD R106, R2, R106, UR4 ;  /* 0x00000004026a7e24 */ /* 0x004fe2000f8e026a */
[----:B------:R-:W-:Y:S06]  /*1430*/  @!P0 BRA `(.L_x_16) ;  /* 0x0000000000b88947 */ /* 0x000fec0003800000 */
[----:B------:R-:W1:Y:S01]  /*1440*/  LDC.64 R4, c[0x0][0xb18] ;  /* 0x0002c600ff047b82 */ /* 0x000e620000000a00 */
[----:B------:R-:W-:-:S07]  /*1450*/  ISETP.NE.AND P0, PT, R10, 0x1, PT ;  /* 0x000000010a00780c */ /* 0x000fce0003f05270 */
[----:B------:R-:W2:Y:S08]  /*1460*/  LDC R9, c[0x0][0xb0c] ;  /* 0x0002c300ff097b82 */ /* 0x000eb00000000800 */
[----:B------:R-:W3:Y:S08]  /*1470*/  LDC R12, c[0x0][0x370] ;  /* 0x0000dc00ff0c7b82 */ /* 0x000ef00000000800 */
[----:B------:R-:W4:Y:S01]  /*1480*/  LDC R11, c[0x0][0x374] ;  /* 0x0000dd00ff0b7b82 */ /* 0x000f220000000800 */
[----:B-1----:R-:W-:-:S07]  /*1490*/  ISETP.NE.AND P1, PT, R4, 0x1, PT ;  /* 0x000000010400780c */ /* 0x002fce0003f25270 */
[----:B------:R-:W3:Y:S01]  /*14a0*/  LDC.64 R6, c[0x0][0xb10] ;  /* 0x0002c400ff067b82 */ /* 0x000ee20000000a00 */
[----:B--2---:R-:W-:-:S07]  /*14b0*/  ISETP.NE.AND P2, PT, R9, 0x1, PT ;  /* 0x000000010900780c */ /* 0x004fce0003f45270 */
[----:B------:R-:W1:Y:S08]  /*14c0*/  LDC R8, c[0x0][0xb20] ;  /* 0x0002c800ff087b82 */ /* 0x000e700000000800 */
[----:B------:R-:W2:Y:S01]  /*14d0*/  LDC.64 R2, c[0x0][0xb28] ;  /* 0x0002ca00ff027b82 */ /* 0x000ea20000000a00 */
[----:B----4-:R-:W-:-:S04]  /*14e0*/  IMAD.HI.U32 R13, R11, R5, RZ ;  /* 0x000000050b0d7227 */ /* 0x010fc800078e00ff */
[----:B------:R-:W-:-:S04]  /*14f0*/  IMAD.HI.U32 R5, R108, R5, RZ ;  /* 0x000000056c057227 */ /* 0x000fc800078e00ff */
[----:B---3--:R-:W-:-:S05]  /*1500*/  IMAD.HI.U32 R14, R12, R6, RZ ;  /* 0x000000060c0e7227 */ /* 0x008fca00078e00ff */
[-C--:B------:R-:W-:Y:S01]  /*1510*/  @P2 SHF.R.U32.HI R12, RZ, R7.reuse, R14 ;  /* 0x00000007ff0c2219 */ /* 0x080fe2000001160e */
[----:B------:R-:W-:Y:S01]  /*1520*/  IMAD.HI.U32 R14, R109, R6, RZ ;  /* 0x000000066d0e7227 */ /* 0x000fe200078e00ff */
[-C--:B-1----:R-:W-:Y:S02]  /*1530*/  @P1 SHF.R.U32.HI R11, RZ, R8.reuse, R13 ;  /* 0x00000008ff0b1219 */ /* 0x082fe4000001160d */
[----:B------:R-:W-:Y:S02]  /*1540*/  SHF.R.U32.HI R5, RZ, R8, R5 ;  /* 0x00000008ff057219 */ /* 0x000fe40000011605 */
[----:B------:R-:W-:Y:S02]  /*1550*/  SHF.R.U32.HI R14, RZ, R7, R14 ;  /* 0x00000007ff0e7219 */ /* 0x000fe4000001160e */
[----:B------:R-:W-:Y:S01]  /*1560*/  SEL R5, R108, R5, !P1 ;  /* 0x000000056c057207 */ /* 0x000fe20004800000 */
[----:B--2---:R-:W-:Y:S01]  /*1570*/  IMAD.HI.U32 R13, R11, R2, RZ ;  /* 0x000000020b0d7227 */ /* 0x004fe200078e00ff */
[----:B------:R-:W-:-:S03]  /*1580*/  SEL R14, R109, R14, !P2 ;  /* 0x0000000e6d0e7207 */ /* 0x000fc60005000000 */
[----:B------:R-:W-:Y:S01]  /*1590*/  IMAD.HI.U32 R6, R12, R2, RZ ;  /* 0x000000020c067227 */ /* 0x000fe200078e00ff */
[----:B------:R-:W-:-:S04]  /*15a0*/  @P0 SHF.R.U32.HI R11, RZ, R3, R13 ;  /* 0x00000003ff0b0219 */ /* 0x000fc8000001160d */
[----:B------:R-:W-:Y:S01]  /*15b0*/  @P0 SHF.R.U32.HI R12, RZ, R3, R6 ;  /* 0x00000003ff0c0219 */ /* 0x000fe20000011606 */
[----:B------:R-:W-:-:S04]  /*15c0*/  IMAD R11, R11, R10, RZ ;  /* 0x0000000a0b0b7224 */ /* 0x000fc800078e02ff */
[----:B------:R-:W-:Y:S01]  /*15d0*/  IMAD R6, R12, R10, RZ ;  /* 0x0000000a0c067224 */ /* 0x000fe200078e02ff */
[----:B------:R-:W-:-:S04]  /*15e0*/  ISETP.GE.AND P1, PT, R5, R11, PT ;  /* 0x0000000b0500720c */ /* 0x000fc80003f26270 */
[----:B------:R-:W-:Y:S01]  /*15f0*/  ISETP.GE.OR P1, PT, R14, R6, P1 ;  /* 0x000000060e00720c */ /* 0x000fe20000f26670 */
[----:B------:R-:W-:-:S05]  /*1600*/  IMAD.HI.U32 R6, R5, R2, RZ ;  /* 0x0000000205067227 */ /* 0x000fca00078e00ff */
[----:B------:R-:W-:-:S04]  /*1610*/  SHF.R.U32.HI R6, RZ, R3, R6 ;  /* 0x00000003ff067219 */ /* 0x000fc80000011606 */
[----:B------:R-:W-:-:S03]  /*1620*/  SEL R6, R5, R6, !P0 ;  /* 0x0000000605067207 */ /* 0x000fc60004000000 */
[----:B------:R-:W-:Y:S01]  /*1630*/  @!P1 IMAD.HI.U32 R7, R14, R2, RZ ;  /* 0x000000020e079227 */ /* 0x000fe200078e00ff */
[----:B------:R-:W-:-:S04]  /*1640*/  IADD3 R2, PT, PT, -R6, RZ, RZ ;  /* 0x000000ff06027210 */ /* 0x000fc80007ffe1ff */
[----:B------:R-:W-:Y:S01]  /*1650*/  @!P1 SHF.R.U32.HI R3, RZ, R3, R7 ;  /* 0x00000003ff039219 */ /* 0x000fe20000011607 */
[----:B------:R-:W-:Y:S01]  /*1660*/  IMAD R2, R10, R2, R5 ;  /* 0x000000020a027224 */ /* 0x000fe200078e0205 */
[----:B------:R-:W-:Y:S02]  /*1670*/  IADD3 R7, PT, PT, -R5, RZ, RZ ;  /* 0x000000ff05077210 */ /* 0x000fe40007ffe1ff */
[----:B------:R-:W-:-:S03]  /*1680*/  @!P1 SEL R3, R14, R3, !P0 ;  /* 0x000000030e039207 */ /* 0x000fc60004000000 */
[----:B------:R-:W-:Y:S02]  /*1690*/  IMAD R7, R4, R7, R108 ;  /* 0x0000000704077224 */ /* 0x000fe400078e026c */
[--C-:B------:R-:W-:Y:S02]  /*16a0*/  @!P1 IMAD.IADD R6, R6, 0x1, -R3.reuse ;  /* 0x0000000106069824 */ /* 0x100fe400078e0a03 */
[----:B------:R-:W-:Y:S01]  /*16b0*/  @!P1 IMAD R3, R2, R12, R3 ;  /* 0x0000000c02039224 */ /* 0x000fe200078e0203 */
[----:B------:R-:W-:Y:S01]  /*16c0*/  IADD3 R2, PT, PT, -R14, RZ, RZ ;  /* 0x000000ff0e027210 */ /* 0x000fe20007ffe1ff */
[----:B------:R-:W-:Y:S02]  /*16d0*/  @!P1 IMAD R5, R6, R10, R14 ;  /* 0x0000000a06059224 */ /* 0x000fe400078e020e */
[----:B------:R-:W-:Y:S02]  /*16e0*/  @!P1 IMAD.MOV.U32 R14, RZ, RZ, R3 ;  /* 0x000000ffff0e9224 */ /* 0x000fe400078e0003 */
[----:B------:R-:W-:-:S02]  /*16f0*/  IMAD R2, R9, R2, R109 ;  /* 0x0000000209027224 */ /* 0x000fc400078e026d */
[----:B------:R-:W-:Y:S02]  /*1700*/  IMAD R108, R5, R4, R7 ;  /* 0x00000004056c7224 */ /* 0x000fe400078e0207 */
[----:B------:R-:W-:Y:S02]  /*1710*/  IMAD R109, R14, R9, R2 ;  /* 0x000000090e6d7224 */ /* 0x000fe400078e0202 */
.L_x_16:
[----:B------:R-:W1:Y:S01]  /*1720*/  LDCU UR4, c[0x0][0xb30] ;  /* 0x00016600ff0477ac */ /* 0x000e620008000800 */
[----:B------:R-:W2:Y:S08]  /*1730*/  S2UR UR37, SR_CgaCtaId ;  /* 0x00000000002579c3 */ /* 0x000eb00000008800 */
[----:B------:R-:W3:Y:S01]  /*1740*/  LDC R60, c[0x0][0xb24] ;  /* 0x0002c900ff3c7b82 */ /* 0x000ee20000000800 */
[----:B-1----:R-:W-:-:S09]  /*1750*/  UISETP.NE.AND UP1, UPT, UR4, 0x1, UPT ;  /* 0x000000010400788c */ /* 0x002fd2000bf25270 */
[----:B--2---:R-:W-:Y:S05]  /*1760*/  BRA.U UP1, `(.L_x_17) ;  /* 0x0000000101407547 */ /* 0x004fea000b800000 */
[----:B------:R-:W1:Y:S08]  /*1770*/  LDC.64 R4, c[0x0][0xb10] ;  /* 0x0002c400ff047b82 */ /* 0x000e700000000a00 */
[----:B------:R-:W2:Y:S08]  /*1780*/  LDC.64 R2, c[0x0][0xb18] ;  /* 0x0002c600ff027b82 */ /* 0x000eb00000000a00 */
[----:B------:R-:W4:Y:S08]  /*1790*/  LDC R6, c[0x0][0xb20] ;  /* 0x0002c800ff067b82 */ /* 0x000f300000000800 */
[----:B------:R-:W3:Y:S01]  /*17a0*/  LDC R7, c[0x0][0xb0c] ;  /* 0x0002c300ff077b82 */ /* 0x000ee20000000800 */
[----:B-1----:R-:W-:-:S05]  /*17b0*/  IMAD.HI.U32 R4, R109, R4, RZ ;  /* 0x000000046d047227 */ /* 0x002fca00078e00ff */
[----:B------:R-:W-:Y:S01]  /*17c0*/  SHF.R.U32.HI R4, RZ, R5, R4 ;  /* 0x00000005ff047219 */ /* 0x000fe20000011604 */
[----:B--2---:R-:W-:Y:S01]  /*17d0*/  IMAD.HI.U32 R3, R108, R3, RZ ;  /* 0x000000036c037227 */ /* 0x004fe200078e00ff */
[----:B------:R-:W-:-:S04]  /*17e0*/  ISETP.NE.AND P0, PT, R2, 0x1, PT ;  /* 0x000000010200780c */ /* 0x000fc80003f05270 */
[----:B----4-:R-:W-:-:S04]  /*17f0*/  SHF.R.U32.HI R3, RZ, R6, R3 ;  /* 0x00000006ff037219 */ /* 0x010fc80000011603 */
[----:B------:R-:W-:Y:S02]  /*1800*/  SEL R3, R108, R3, !P0 ;  /* 0x000000036c037207 */ /* 0x000fe40004000000 */
[----:B---3--:R-:W-:-:S04]  /*1810*/  ISETP.NE.AND P1, PT, R7, 0x1, PT ;  /* 0x000000010700780c */ /* 0x008fc80003f25270 */
[----:B------:R-:W-:-:S05]  /*1820*/  SEL R4, R109, R4, !P1 ;  /* 0x000000046d047207 */ /* 0x000fca0004800000 */
[----:B------:R-:W-:Y:S02]  /*1830*/  IMAD.IADD R5, R3, 0x1, -R4 ;  /* 0x0000000103057824 */ /* 0x000fe400078e0a04 */
[----:B------:R-:W-:Y:S02]  /*1840*/  IMAD.IADD R3, R4, 0x1, -R3 ;  /* 0x0000000104037824 */ /* 0x000fe400078e0a03 */
[----:B------:R-:W-:Y:S02]  /*1850*/  IMAD R109, R5, R7, R109 ;  /* 0x00000007056d7224 */ /* 0x000fe400078e026d */
[----:B------:R-:W-:-:S07]  /*1860*/  IMAD R108, R3, R2, R108 ;  /* 0x00000002036c7224 */ /* 0x000fce00078e026c */
.L_x_17:
[----:B------:R-:W-:Y:S01]  /*1870*/  BAR.SYNC.DEFER_BLOCKING 0x0 ;  /* 0x0000000000007b1d */ /* 0x000fe20000010000 */
[----:B------:R-:W-:Y:S01]  /*1880*/  UISETP.NE.AND UP1, UPT, UR8, 0x2, UPT ;  /* 0x000000020800788c */ /* 0x000fe2000bf25270 */
[----:B------:R-:W-:Y:S02]  /*1890*/  ISETP.NE.OR P5, PT, R0, 0x2, !P5 ;  /* 0x000000020000780c */ /* 0x000fe40006fa5670 */
[----:B------:R-:W-:-:S06]  /*18a0*/  LOP3.LUT R2, R121, 0x1f, RZ, 0xc0, !PT ;  /* 0x0000001f79027812 */ /* 0x000fcc00078ec0ff */
[----:B------:R-:W-:Y:S05]  /*18b0*/  BRA.U UP1, `(.L_x_18) ;  /* 0x0000002901207547 */ /* 0x000fea000b800000 */
[----:B------:R-:W1:Y:S01]  /*18c0*/  LDCU UR15, c[0x0][0x38c] ;  /* 0x00007180ff0f77ac */ /* 0x000e620008000800 */
[----:B------:R-:W2:Y:S01]  /*18d0*/  LDC R8, c[0x0][0x370] ;  /* 0x0000dc00ff087b82 */ /* 0x000ea20000000800 */
[----:B------:R-:W-:Y:S01]  /*18e0*/  PLOP3.LUT P1, PT, PT, PT, UP2, 0x80, 0x8 ;  /* 0x000000000008781c */ /* 0x000fe20003f2f028 */
[----:B------:R-:W-:Y:S01]  /*18f0*/  IMAD.MOV.U32 R15, RZ, RZ, 0x1 ;  /* 0x00000001ff0f7424 */ /* 0x000fe200078e00ff */
[----:B------:R-:W-:Y:S01]  /*1900*/  ISETP.EQ.OR P4, PT, R2, RZ, P5 ;  /* 0x000000ff0200720c */ /* 0x000fe20002f82670 */
[----:B------:R-:W-:Y:S01]  /*1910*/  IMAD.MOV.U32 R14, RZ, RZ, RZ ;  /* 0x000000ffff0e7224 */ /* 0x000fe200078e00ff */
[----:B------:R-:W-:Y:S02]  /*1920*/  PLOP3.LUT P1, PT, P1, PT, PT, 0x8, 0x80 ;  /* 0x000000000080781c */ /* 0x000fe40000f2e170 */
[----:B------:R-:W-:Y:S01]  /*1930*/  CS2R R12, SRZ ;  /* 0x00000000000c7805 */ /* 0x000fe2000001ff00 */
[----:B------:R-:W-:Y:S01]  /*1940*/  IMAD.MOV.U32 R11, RZ, RZ, 0x1 ;  /* 0x00000001ff0b7424 */ /* 0x000fe200078e00ff */
[----:B------:R-:W4:Y:S01]  /*1950*/  LDC R0, c[0x0][0x374] ;  /* 0x0000dd00ff007b82 */ /* 0x000f220000000800 */
[----:B------:R-:W2:Y:S01]  /*1960*/  LDCU.64 UR24, c[0x0][0x348] ;  /* 0x00006900ff1877ac */ /* 0x000ea20008000a00 */
[----:B------:R-:W-:Y:S01]  /*1970*/  UMOV UR13, URZ ;  /* 0x000000ff000d7c82 */ /* 0x000fe20008000000 */
[----:B-1----:R-:W-:-:S04]  /*1980*/  UIADD3 UR5, UPT, UPT, UR15, 0xf, URZ ;  /* 0x0000000f0f057890 */ /* 0x002fc8000fffe0ff */
[----:B------:R-:W-:-:S04]  /*1990*/  USHF.R.S32.HI UR4, URZ, 0x1f, UR5 ;  /* 0x0000001fff047899 */ /* 0x000fc80008011405 */
[----:B------:R-:W-:-:S04]  /*19a0*/  ULEA.HI UR4, UR4, UR5, URZ, 0x4 ;  /* 0x0000000504047291 */ /* 0x000fc8000f8f20ff */
[----:B------:R-:W-:Y:S02]  /*19b0*/  USHF.R.S32.HI UR22, URZ, 0x4, UR4 ;  /* 0x00000004ff167899 */ /* 0x000fe40008011404 */
[----:B------:R-:W-:Y:S02]  /*19c0*/  UIADD3 UR4, UPT, UPT, UR15, -0x1, URZ ;  /* 0xffffffff0f047890 */ /* 0x000fe4000fffe0ff */
[----:B------:R-:W-:Y:S02]  /*19d0*/  UISETP.LT.U32.AND UP0, UPT, UR22, 0x2d, UPT ;  /* 0x0000002d1600788c */ /* 0x000fe4000bf01070 */
[----:B------:R-:W-:Y:S02]  /*19e0*/  UISETP.GE.U32.AND UP1, UPT, UR4, -0x1f, UPT ;  /* 0xffffffe10400788c */ /* 0x000fe4000bf26070 */
[----:B------:R-:W-:Y:S02]  /*19f0*/  USEL UR21, UR22, 0x2d, UP0 ;  /* 0x0000002d16157887 */ /* 0x000fe40008000000 */
[----:B------:R-:W-:-:S02]  /*1a00*/  UIADD3 UR15, UPT, UPT, UR15, 0x1e, URZ ;  /* 0x0000001e0f0f7890 */ /* 0x000fc4000fffe0ff */
[----:B------:R-:W-:Y:S02]  /*1a10*/  UIADD3 UR7, UPT, UPT, UR21, -0x1, URZ ;  /* 0xffffffff15077890 */ /* 0x000fe4000fffe0ff */
[----:B------:R-:W-:-:S03]  /*1a20*/  UIADD3 UR14, UPT, UPT, UR22, -UR21, URZ ;  /* 0x80000015160e7290 */ /* 0x000fc6000fffe0ff */
[----:B------:R-:W-:-:S04]  /*1a30*/  @UP1 UIADD3 UR7, UPT, UPT, UR21, URZ, URZ ;  /* 0x000000ff15071290 */ /* 0x000fc8000fffe0ff */
[----:B--2---:R-:W-:-:S12]  /*1a40*/  UIADD3 UR7, UPT, UPT, UR7, 0x1, URZ ;  /* 0x0000000107077890 */ /* 0x004fd8000fffe0ff */
.L_x_36:
[----:B------:R-:W-:Y:S01]  /*1a50*/  UISETP.NE.AND UP0, UPT, UR37, URZ, UPT ;  /* 0x000000ff2500728c */ /* 0x000fe2000bf05270 */
[----:B------:R-:W1:Y:S08]  /*1a60*/  S2UR UR37, SR_CgaCtaId ;  /* 0x00000000002579c3 */ /* 0x000e700000008800 */
[----:B------:R-:W-:Y:S05]  /*1a70*/  BRA.U UP0, `(.L_x_19) ;  /* 0x0000000100347547 */ /* 0x000fea000b800000 */
[----:B------:R-:W2:Y:S01]  /*1a80*/  S2R R2, SR_CgaCtaId ;  /* 0x0000000000027919 */ /* 0x000ea20000008800 */
[----:B------:R-:W-:-:S04]  /*1a90*/  MOV R3, 0x400 ;  /* 0x0000040000037802 */ /* 0x000fc80000000f00 */
[----:B--2---:R-:W-:Y:S02]  /*1aa0*/  LEA R2, R2, R3, 0x18 ;  /* 0x0000000302027211 */ /* 0x004fe400078ec0ff */
[----:B------:R-:W-:-:S03]  /*1ab0*/  SHF.L.U32 R3, R11, 0x1f, RZ ;  /* 0x0000001f0b037819 */ /* 0x000fc600000006ff */
[----:B------:R-:W-:-:S04]  /*1ac0*/  IMAD R2, R12, 0x8, R2 ;  /* 0x000000080c027824 */ /* 0x000fc800078e0202 */
[----:B------:R-:W2:Y:S02]  /*1ad0*/  SYNCS.PHASECHK.TRANS64.TRYWAIT P0, [R2+URZ+0x370], R3 ;  /* 0x00037003020075a7 */ /* 0x000ea400080011ff */
[----:B--2---:R-:W-:Y:S05]  /*1ae0*/  @!P0 BRA `(.L_x_20) ;  /* 0x0000006c00d08947 */ /* 0x004fea0003800000 */
.L_x_148:
[----:B------:R-:W-:Y:S01]  /*1af0*/  VIADD R12, R12, 0x1 ;  /* 0x000000010c0c7836 */ /* 0x000fe20000000000 */
[----:B------:R2:W-:Y:S04]  /*1b00*/  SYNCS.ARRIVE.TRANS64.A1T0 RZ, [R2+URZ+0x360], RZ ;  /* 0x000360ff02ff79a7 */ /* 0x0005e800081000ff */
[----:B------:R-:W-:-:S04]  /*1b10*/  ISETP.NE.AND P0, PT, R12, 0x2, PT ;  /* 0x000000020c00780c */ /* 0x000fc80003f05270 */
[----:B------:R-:W-:Y:S02]  /*1b20*/  SEL R12, R12, RZ, P0 ;  /* 0x000000ff0c0c7207 */ /* 0x000fe40000000000 */
[----:B--2---:R-:W-:-:S04]  /*1b30*/  SEL R2, RZ, 0x1, P0 ;  /* 0x00000001ff027807 */ /* 0x004fc80000000000 */
[----:B------:R-:W-:-:S07]  /*1b40*/  LOP3.LUT R11, R11, R2, RZ, 0x3c, !PT ;  /* 0x000000020b0b7212 */ /* 0x000fce00078e3cff */
.L_x_19:
[----:B------:R-:W-:Y:S01]  /*1b50*/  UMOV UR4, 0x400 ;  /* 0x0000040000047882 */ /* 0x000fe20000000000 */
[----:B------:R-:W-:Y:S01]  /*1b60*/  SHF.L.U32 R2, R15, 0x1f, RZ ;  /* 0x0000001f0f027819 */ /* 0x000fe200000006ff */
[----:B-1----:R-:W-:Y:S01]  /*1b70*/  ULEA UR4, UR37, UR4, 0x18 ;  /* 0x0000000425047291 */ /* 0x002fe2000f8ec0ff */
[----:B------:R-:W-:Y:S01]  /*1b80*/  R2UR UR35, R109 ;  /* 0x000000006d2372ca */ /* 0x000fe200000e0000 */
[----:B------:R-:W-:Y:S01]  /*1b90*/  UISETP.GE.U32.AND UP0, UPT, UR15, 0x1f, UPT ;  /* 0x0000001f0f00788c */ /* 0x000fe2000bf06070 */
[----:B------:R-:W-:Y:S01]  /*1ba0*/  R2UR UR11, R108 ;  /* 0x000000006c0b72ca */ /* 0x000fe200000e0000 */
[----:B------:R-:W-:Y:S01]  /*1bb0*/  ULEA UR5, UR13, UR4, 0x3 ;  /* 0x000000040d057291 */ /* 0x000fe2000f8e18ff */
[----:B------:R-:W-:-:S08]  /*1bc0*/  UMOV UR23, URZ ;  /* 0x000000ff00177c82 */ /* 0x000fd00008000000 */
[----:B------:R1:W2:Y:S01]  /*1bd0*/  SYNCS.PHASECHK.TRANS64.TRYWAIT P0, [UR5+0x168], R2 ;  /* 0x00016802ff0075a7 */ /* 0x0002a20008001105 */
[----:B------:R-:W-:Y:S02]  /*1be0*/  USHF.L.U32 UR35, UR35, 0x6, URZ ;  /* 0x0000000623237899 */ /* 0x000fe400080006ff */
[----:B------:R-:W-:Y:S01]  /*1bf0*/  UIMAD UR11, UR11, 0x50, URZ ;  /* 0x000000500b0b78a4 */ /* 0x000fe2000f8e02ff */
[----:B------:R-:W-:Y:S11]  /*1c00*/  BRA.U !UP0, `(.L_x_21) ;  /* 0x0000000108a87547 */ /* 0x000ff6000b800000 */
[----:B------:R-:W-:Y:S01]  /*1c10*/  UMOV UR16, URZ ;  /* 0x000000ff00107c82 */ /* 0x000fe20008000000 */
[----:B------:R-:W-:-:S05]  /*1c20*/  UMOV UR6, UR13 ;  /* 0x0000000d00067c82 */ /* 0x000fca0008000000 */
.L_x_26:
[----:B--2---:R-:W-:Y:S01]  /*1c30*/  @!P5 MOV R3, 0x1200 ;  /* 0x000012000003d802 */ /* 0x004fe20000000f00 */
[----:B-1----:R-:W-:Y:S01]  /*1c40*/  ULEA UR33, UR6, UR4, 0x3 ;  /* 0x0000000406217291 */ /* 0x002fe2000f8e18ff */
[----:B--2---:R-:W-:Y:S11]  /*1c50*/  @P0 BRA `(.L_x_22) ;  /* 0x00000000000c0947 */ /* 0x004ff60003800000 */
[----:B------:R-:W-:Y:S04]  /*1c60*/  SHF.L.U32 R4, R15, 0x1f, RZ ;  /* 0x0000001f0f047819 */ /* 0x000fe800000006ff */
[----:B------:R-:W2:Y:S02]  /*1c70*/  SYNCS.PHASECHK.TRANS64.TRYWAIT P0, [UR33+0x168], R4 ;  /* 0x00016804ff0075a7 */ /* 0x000ea40008001121 */
[----:B--2---:R-:W-:Y:S05]  /*1c80*/  @!P0 BRA `(.L_x_23) ;  /* 0x0000006c007c8947 */ /* 0x004fea0003800000 */
.L_x_22:
[----:B------:R2:W-:Y:S01]  /*1c90*/  @!P5 SYNCS.ARRIVE.TRANS64 RZ, [UR33], R3 ;  /* 0x00000003ffffd9a7 */ /* 0x0005e20008000021 */
[----:B------:R-:W-:Y:S04]  /*1ca0*/  BSSY.RECONVERGENT B0, `(.L_x_24) ;  /* 0x0000003000007945 */ /* 0x000fe80003800200 */
[----:B------:R-:W-:Y:S05]  /*1cb0*/  @P4 BRA `(.L_x_25) ;  /* 0x0000000000044947 */ /* 0x000fea0003800000 */
[----:B------:R-:W-:Y:S05]  /*1cc0*/  BPT.TRAP 0x1 ;  /* 0x000000040000795c */ /* 0x000fea0000300000 */
.L_x_25:
[----:B------:R-:W-:Y:S05]  /*1cd0*/  BSYNC.RECONVERGENT B0 ;  /* 0x0000000000007941 */ /* 0x000fea0003800200 */
.L_x_24:
[----:B------:R-:W-:Y:S02]  /*1ce0*/  UIADD3 UR13, UPT, UPT, UR6, 0x1, URZ ;  /* 0x00000001060d7890 */ /* 0x000fe4000fffe0ff */
[----:B------:R-:W-:Y:S02]  /*1cf0*/  UIADD3 UR18, UP1, UPT, UR24, 0x80, URZ ;  /* 0x0000008018127890 */ /* 0x000fe4000ff3e0ff */
[----:B------:R-:W-:Y:S02]  /*1d00*/  UISETP.NE.AND UP0, UPT, UR13, 0x2d, UPT ;  /* 0x0000002d0d00788c */ /* 0x000fe4000bf05270 */
[----:B------:R-:W-:Y:S02]  /*1d10*/  ULEA UR32, UR6, UR4, 0xb ;  /* 0x0000000406207291 */ /* 0x000fe4000f8e58ff */
[----:B------:R-:W-:Y:S02]  /*1d20*/  USEL UR9, URZ, 0x1, UP0 ;  /* 0x00000001ff097887 */ /* 0x000fe40008000000 */
[----:B------:R-:W-:Y:S02]  /*1d30*/  USEL UR13, UR13, URZ, UP0 ;  /* 0x000000ff0d0d7287 */ /* 0x000fe40008000000 */
[----:B------:R-:W-:Y:S02]  /*1d40*/  USHF.L.U32 UR34, UR16, 0x4, URZ ;  /* 0x0000000410227899 */ /* 0x000fe400080006ff */
[----:B------:R-:W-:Y:S01]  /*1d50*/  ULEA UR8, UR13, UR4, 0x3 ;  /* 0x000000040d087291 */ /* 0x000fe2000f8e18ff */
[----:B------:R-:W-:Y:S01]  /*1d60*/  LOP3.LUT R15, R15, UR9, RZ, 0x3c, !PT ;  /* 0x000000090f0f7c12 */ /* 0x000fe2000f8e3cff */
[----:B------:R-:W-:Y:S02]  /*1d70*/  UIADD3.X UR19, UPT, UPT, URZ, UR25, URZ, UP1, !UPT ;  /* 0x00000019ff137290 */ /* 0x000fe40008ffe4ff */
[----:B------:R-:W-:Y:S01]  /*1d80*/  UIADD3 UR32, UPT, UPT, UR32, 0x5500, URZ ;  /* 0x0000550020207890 */ /* 0x000fe2000fffe0ff */
[----:B-1----:R-:W-:Y:S01]  /*1d90*/  SHF.L.U32 R2, R15, 0x1f, RZ ;  /* 0x0000001f0f027819 */ /* 0x002fe200000006ff */
[----:B------:R-:W-:Y:S02]  /*1da0*/  UIMAD UR5, UR6, 0xa00, UR4 ;  /* 0x00000a00060578a4 */ /* 0x000fe4000f8e0204 */
[----:B------:R-:W-:Y:S01]  /*1db0*/  UIADD3 UR26, UP0, UPT, UR24, 0x180, URZ ;  /* 0x00000180181a7890 */ /* 0x000fe2000ff1e0ff */
[----:B------:R1:W1:Y:S01]  /*1dc0*/  SYNCS.PHASECHK.TRANS64.TRYWAIT P0, [UR8+0x168], R2 ;  /* 0x00016802ff0075a7 */ /* 0x0002620008001108 */
[----:B------:R-:W-:Y:S01]  /*1dd0*/  UMOV UR28, 0x0 ;  /* 0x00000000001c7882 */ /* 0x000fe20000000000 */
[----:B------:R-:W-:Y:S01]  /*1de0*/  UMOV UR29, 0x10000000 ;  /* 0x10000000001d7882 */ /* 0x000fe20000000000 */
[----:B------:R-:W-:Y:S01]  /*1df0*/  UIADD3 UR8, UPT, UPT, UR5, 0x1bd00, URZ ;  /* 0x0001bd0005087890 */ /* 0x000fe2000fffe0ff */
[----:B------:R1:W-:Y:S01]  /*1e00*/  UTMALDG.3D [UR32], [UR18], desc[UR28] ;  /* 0x00001c20120075b4 */ /* 0x0003e20008011000 */
[----:B------:R-:W-:Y:S02]  /*1e10*/  UIADD3.X UR27, UPT, UPT, URZ, UR25, URZ, UP0, !UPT ;  /* 0x00000019ff1b7290 */ /* 0x000fe400087fe4ff */
[----:B------:R-:W-:Y:S01]  /*1e20*/  UIADD3 UR16, UPT, UPT, UR16, 0x1, URZ ;  /* 0x0000000110107890 */ /* 0x000fe2000fffe0ff */
[----:B------:R-:W-:Y:S01]  /*1e30*/  UMOV UR12, UR36 ;  /* 0x00000024000c7c82 */ /* 0x000fe20008000000 */
[----:B------:R-:W-:Y:S01]  /*1e40*/  UMOV UR9, UR33 ;  /* 0x0000002100097c82 */ /* 0x000fe20008000000 */
[----:B------:R-:W-:Y:S01]  /*1e50*/  UMOV UR10, UR34 ;  /* 0x00000022000a7c82 */ /* 0x000fe20008000000 */
[----:B------:R-:W-:Y:S03]  /*1e60*/  UISETP.NE.AND UP0, UPT, UR16, UR7, UPT ;  /* 0x000000071000728c */ /* 0x000fe6000bf05270 */
[----:B------:R1:W-:Y:S01]  /*1e70*/  UTMALDG.3D [UR8], [UR26], desc[UR28] ;  /* 0x00001c081a0075b4 */ /* 0x0003e20008011000 */
[----:B------:R-:W-:Y:S01]  /*1e80*/  UMOV UR23, UR7 ;  /* 0x0000000700177c82 */ /* 0x000fe20008000000 */
[----:B------:R-:W-:Y:S04]  /*1e90*/  UMOV UR6, UR13 ;  /* 0x0000000d00067c82 */ /* 0x000fe80008000000 */
[----:B------:R-:W-:Y:S05]  /*1ea0*/  BRA.U UP0, `(.L_x_26) ;  /* 0xfffffffd00607547 */ /* 0x000fea000b83ffff */
.L_x_21:
[----:B------:R-:W-:Y:S01]  /*1eb0*/  ULEA UR5, UR13, UR4, 0x3 ;  /* 0x000000040d057291 */ /* 0x000fe2000f8e18ff */
[----:B-1----:R-:W-:Y:S01]  /*1ec0*/  SHF.L.U32 R2, R15, 0x1f, RZ ;  /* 0x0000001f0f027819 */ /* 0x002fe200000006ff */
[----:B------:R-:W-:Y:S01]  /*1ed0*/  @!P1 SYNCS.ARRIVE.TRANS64.A1T0 RZ, [UR4+0x2f8], RZ ;  /* 0x0002f8ffffff99a7 */ /* 0x000fe20008100004 */
[----:B------:R-:W-:-:S06]  /*1ee0*/  UISETP.GT.AND UP0, UPT, UR22, UR21, UPT ;  /* 0x000000151600728c */ /* 0x000fcc000bf04270 */
[----:B--2---:R1:W2:Y:S03]  /*1ef0*/  SYNCS.PHASECHK.TRANS64.TRYWAIT P0, [UR5+0x168], R2 ;  /* 0x00016802ff0075a7 */ /* 0x0042a60008001105 */
[----:B------:R-:W-:Y:S05]  /*1f00*/  BRA.U !UP0, `(.L_x_27) ;  /* 0x0000000108ac7547 */ /* 0x000fea000b800000 */
[----:B------:R-:W-:Y:S01]  /*1f10*/  UIADD3 UR26, UPT, UPT, UR14, UR23, URZ ;  /* 0x000000170e1a7290 */ /* 0x000fe2000fffe0ff */
[----:B------:R-:W-:-:S11]  /*1f20*/  UMOV UR6, UR13 ;  /* 0x0000000d00067c82 */ /* 0x000fd60008000000 */
.L_x_32:
[----:B--2---:R-:W-:Y:S01]  /*1f30*/  @!P5 MOV R3, 0x1200 ;  /* 0x000012000003d802 */ /* 0x004fe20000000f00 */
[----:B-1----:R-:W-:Y:S01]  /*1f40*/  ULEA UR17, UR6, UR4, 0x3 ;  /* 0x0000000406117291 */ /* 0x002fe2000f8e18ff */
[----:B--2---:R-:W-:Y:S11]  /*1f50*/  @P0 BRA `(.L_x_28) ;  /* 0x00000000000c0947 */ /* 0x004ff60003800000 */
[----:B------:R-:W-:Y:S04]  /*1f60*/  SHF.L.U32 R4, R15, 0x1f, RZ ;  /* 0x0000001f0f047819 */ /* 0x000fe800000006ff */
[----:B------:R-:W2:Y:S02]  /*1f70*/  SYNCS.PHASECHK.TRANS64.TRYWAIT P0, [UR17+0x168], R4 ;  /* 0x00016804ff0075a7 */ /* 0x000ea40008001111 */
[----:B--2---:R-:W-:Y:S05]  /*1f80*/  @!P0 BRA `(.L_x_29) ;  /* 0x0000006800d48947 */ /* 0x004fea0003800000 */
.L_x_28:
[----:B------:R2:W-:Y:S01]  /*1f90*/  @!P5 SYNCS.ARRIVE.TRANS64 RZ, [UR17], R3 ;  /* 0x00000003ffffd9a7 */ /* 0x0005e20008000011 */
[----:B------:R-:W-:Y:S04]  /*1fa0*/  BSSY.RECONVERGENT B0, `(.L_x_30) ;  /* 0x0000003000007945 */ /* 0x000fe80003800200 */
[----:B------:R-:W-:Y:S05]  /*1fb0*/  @P4 BRA `(.L_x_31) ;  /* 0x0000000000044947 */ /* 0x000fea0003800000 */
[----:B------:R-:W-:Y:S05]  /*1fc0*/  BPT.TRAP 0x1 ;  /* 0x000000040000795c */ /* 0x000fea0000300000 */
.L_x_31:
[----:B------:R-:W-:Y:S05]  /*1fd0*/  BSYNC.RECONVERGENT B0 ;  /* 0x0000000000007941 */ /* 0x000fea0003800200 */
.L_x_30:
[----:B------:R-:W-:Y:S02]  /*1fe0*/  UIADD3 UR13, UPT, UPT, UR6, 0x1, URZ ;  /* 0x00000001060d7890 */ /* 0x000fe4000fffe0ff */
[----:B------:R-:W-:Y:S02]  /*1ff0*/  ULEA UR16, UR6, UR4, 0xb ;  /* 0x0000000406107291 */ /* 0x000fe4000f8e58ff */
[----:B------:R-:W-:Y:S02]  /*2000*/  UISETP.NE.AND UP0, UPT, UR13, 0x2d, UPT ;  /* 0x0000002d0d00788c */ /* 0x000fe4000bf05270 */
[----:B------:R-:W-:Y:S02]  /*2010*/  UIADD3 UR32, UP1, UPT, UR24, 0x80, URZ ;  /* 0x0000008018207890 */ /* 0x000fe4000ff3e0ff */
[----:B------:R-:W-:Y:S02]  /*2020*/  USEL UR9, URZ, 0x1, UP0 ;  /* 0x00000001ff097887 */ /* 0x000fe40008000000 */
[----:B------:R-:W-:Y:S02]  /*2030*/  USEL UR13, UR13, URZ, UP0 ;  /* 0x000000ff0d0d7287 */ /* 0x000fe40008000000 */
[----:B------:R-:W-:Y:S02]  /*2040*/  USHF.L.U32 UR18, UR23, 0x4, URZ ;  /* 0x0000000417127899 */ /* 0x000fe400080006ff */
[----:B------:R-:W-:Y:S01]  /*2050*/  ULEA UR8, UR13, UR4, 0x3 ;  /* 0x000000040d087291 */ /* 0x000fe2000f8e18ff */
[----:B------:R-:W-:Y:S01]  /*2060*/  LOP3.LUT R15, R15, UR9, RZ, 0x3c, !PT ;  /* 0x000000090f0f7c12 */ /* 0x000fe2000f8e3cff */
[----:B------:R-:W-:Y:S02]  /*2070*/  UIADD3 UR16, UPT, UPT, UR16, 0x5500, URZ ;  /* 0x0000550010107890 */ /* 0x000fe4000fffe0ff */
[----:B------:R-:W-:Y:S01]  /*2080*/  UIADD3.X UR33, UPT, UPT, URZ, UR25, URZ, UP1, !UPT ;  /* 0x00000019ff217290 */ /* 0x000fe20008ffe4ff */
[----:B-1----:R-:W-:Y:S01]  /*2090*/  SHF.L.U32 R2, R15, 0x1f, RZ ;  /* 0x0000001f0f027819 */ /* 0x002fe200000006ff */
[----:B------:R-:W-:Y:S02]  /*20a0*/  UIMAD UR5, UR6, 0xa00, UR4 ;  /* 0x00000a00060578a4 */ /* 0x000fe4000f8e0204 */
[----:B------:R-:W-:Y:S01]  /*20b0*/  UIADD3 UR30, UP0, UPT, UR24, 0x180, URZ ;  /* 0x00000180181e7890 */ /* 0x000fe2000ff1e0ff */
[----:B------:R1:W1:Y:S01]  /*20c0*/  SYNCS.PHASECHK.TRANS64.TRYWAIT P0, [UR8+0x168], R2 ;  /* 0x00016802ff0075a7 */ /* 0x0002620008001108 */
[----:B------:R-:W-:Y:S01]  /*20d0*/  UIADD3 UR8, UPT, UPT, UR5, 0x1bd00, URZ ;  /* 0x0001bd0005087890 */ /* 0x000fe2000fffe0ff */
[----:B------:R-:W-:Y:S01]  /*20e0*/  UMOV UR28, 0x0 ;  /* 0x00000000001c7882 */ /* 0x000fe20000000000 */
[----:B------:R-:W-:Y:S01]  /*20f0*/  UMOV UR29, 0x10000000 ;  /* 0x10000000001d7882 */ /* 0x000fe20000000000 */
[----:B------:R-:W-:Y:S01]  /*2100*/  UMOV UR19, UR35 ;  /* 0x0000002300137c82 */ /* 0x000fe20008000000 */
[----:B------:R-:W-:Y:S01]  /*2110*/  UMOV UR20, UR36 ;  /* 0x0000002400147c82 */ /* 0x000fe20008000000 */
[----:B------:R-:W-:Y:S01]  /*2120*/  UIADD3.X UR31, UPT, UPT, URZ, UR25, URZ, UP0, !UPT ;  /* 0x00000019ff1f7290 */ /* 0x000fe200087fe4ff */
[----:B------:R1:W-:Y:S01]  /*2130*/  UTMALDG.3D [UR16], [UR32], desc[UR28] ;  /* 0x00001c10200075b4 */ /* 0x0003e20008011000 */
[----:B------:R-:W-:Y:S01]  /*2140*/  UIADD3 UR23, UPT, UPT, UR23, 0x1, URZ ;  /* 0x0000000117177890 */ /* 0x000fe2000fffe0ff */
[----:B------:R-:W-:Y:S01]  /*2150*/  UMOV UR12, UR36 ;  /* 0x00000024000c7c82 */ /* 0x000fe20008000000 */
[----:B------:R-:W-:Y:S01]  /*2160*/  UMOV UR9, UR17 ;  /* 0x0000001100097c82 */ /* 0x000fe20008000000 */
[----:B------:R-:W-:Y:S01]  /*2170*/  UMOV UR10, UR18 ;  /* 0x00000012000a7c82 */ /* 0x000fe20008000000 */
[----:B------:R-:W-:Y:S03]  /*2180*/  UISETP.NE.AND UP0, UPT, UR23, UR26, UPT ;  /* 0x0000001a1700728c */ /* 0x000fe6000bf05270 */
[----:B------:R1:W-:Y:S01]  /*2190*/  UTMALDG.3D [UR8], [UR30], desc[UR28] ;  /* 0x00001c081e0075b4 */ /* 0x0003e20008011000 */
[----:B------:R-:W-:Y:S05]  /*21a0*/  UMOV UR6, UR13 ;  /* 0x0000000d00067c82 */ /* 0x000fea0008000000 */
[----:B------:R-:W-:Y:S05]  /*21b0*/  BRA.U UP0, `(.L_x_32) ;  /* 0xfffffffd005c7547 */ /* 0x000fea000b83ffff */
.L_x_27:
[C---:B-1----:R-:W-:Y:S01]  /*21c0*/  LEA R2, R14.reuse, UR4, 0x3 ;  /* 0x000000040e027c11 */ /* 0x042fe2000f8e18ff */
[----:B------:R-:W-:Y:S01]  /*21d0*/  NOP ;  /* 0x0000000000007918 */ /* 0x000fe20000000000 */
[----:B--2---:R-:W-:Y:S02]  /*21e0*/  SHF.L.U32 R3, R13, 0x1f, RZ ;  /* 0x0000001f0d037819 */ /* 0x004fe400000006ff */
[----:B------:R-:W-:Y:S02]  /*21f0*/  LEA R4, R14, UR4, 0x4 ;  /* 0x000000040e047c11 */ /* 0x000fe4000f8e20ff */
[----:B------:R-:W1:Y:S02]  /*2200*/  SYNCS.PHASECHK.TRANS64.TRYWAIT P0, [R2+URZ+0x300], R3 ;  /* 0x00030003020075a7 */ /* 0x000e6400080011ff */
[----:B-1----:R-:W-:Y:S05]  /*2210*/  @!P0 BRA `(.L_x_33) ;  /* 0x0000006800488947 */ /* 0x002fea0003800000 */
.L_x_151:
[----:B------:R-:W2:Y:S01]  /*2220*/  LDS.128 R4, [R4+0x390] ;  /* 0x0003900004047984 */ /* 0x000ea20000000c00 */
[----:B---3--:R-:W-:Y:S01]  /*2230*/  ISETP.GE.AND P0, PT, R60, 0x1, PT ;  /* 0x000000013c00780c */ /* 0x008fe20003f06270 */
[----:B-1----:R-:W-:Y:S01]  /*2240*/  VIADD R2, R2, 0x310 ;  /* 0x0000031002027836 */ /* 0x002fe20000000000 */
[----:B------:R-:W-:Y:S01]  /*2250*/  @!PT LDS RZ, [RZ] ;  /* 0x00000000fffff984 */ /* 0x000fe20000000800 */
[----:B------:R-:W-:Y:S01]  /*2260*/  @!PT LDS RZ, [RZ] ;  /* 0x00000000fffff984 */ /* 0x000fe20000000800 */
[----:B------:R-:W-:Y:S01]  /*2270*/  @!PT LDS RZ, [RZ] ;  /* 0x00000000fffff984 */ /* 0x000fe20000000800 */
[----:B------:R-:W-:Y:S01]  /*2280*/  @!PT LDS RZ, [RZ] ;  /* 0x00000000fffff984 */ /* 0x000fe20000000800 */
[----:B------:R1:W-:Y:S06]  /*2290*/  MEMBAR.ALL.CTA ;  /* 0x0000000000007992 */ /* 0x0003ec0000008000 */
[----:B-1----:R-:W1:Y:S01]  /*22a0*/  FENCE.VIEW.ASYNC.S ;  /* 0x00000000000073c6 */ /* 0x002e620000000000 */
[----:B------:R-:W-:-:S04]  /*22b0*/  PRMT R2, RZ, 0x654, R2 ;  /* 0x00000654ff027816 */ /* 0x000fc80000000002 */
[----:B-1----:R1:W-:Y:S01]  /*22c0*/  SYNCS.ARRIVE.TRANS64.RED.A1T0 RZ, [R2+URZ], RZ ;  /* 0x000000ff02ff79a7 */ /* 0x0023e200081004ff */
[----:B--2---:R-:W-:-:S13]  /*22d0*/  LOP3.LUT P2, RZ, R6, 0x1, RZ, 0xc0, !PT ;  /* 0x0000000106ff7812 */ /* 0x004fda000784c0ff */
[----:B------:R-:W-:Y:S01]  /*22e0*/  @P2 SHF.R.U32.HI R3, RZ, 0x10, R5 ;  /* 0x00000010ff032819 */ /* 0x000fe20000011605 */
[----:B------:R-:W-:Y:S01]  /*22f0*/  VOTEU.ANY UP0, P2 ;  /* 0x0000000000ff7886 */ /* 0x000fe20001000100 */
[----:B------:R-:W-:Y:S02]  /*2300*/  @P2 MOV R10, R4 ;  /* 0x00000004000a2202 */ /* 0x000fe40000000f00 */
[----:B------:R-:W-:Y:S02]  /*2310*/  @P2 R2UR.BROADCAST UR5, R3 ;  /* 0x00000000030522ca */ /* 0x000fe400008e0000 */
[----:B------:R-:W-:-:S11]  /*2320*/  @P2 LOP3.LUT R9, R5, 0xffff, RZ, 0xc0, !PT ;  /* 0x0000ffff05092812 */ /* 0x000fd600078ec0ff */
[----:B------:R-:W-:Y:S01]  /*2330*/  @UP0 UMOV UR36, UR5 ;  /* 0x0000000500240c82 */ /* 0x000fe20008000000 */
[----:B-1----:R-:W-:Y:S05]  /*2340*/  @!P0 BRA `(.L_x_34) ;  /* 0x0000000000b88947 */ /* 0x002fea0003800000 */
[----:B------:R-:W4:Y:S01]  /*2350*/  LDC.64 R4, c[0x0][0xb18] ;  /* 0x0002c600ff047b82 */ /* 0x000f220000000a00 */
[----:B------:R-:W-:-:S07]  /*2360*/  ISETP.NE.AND P3, PT, R60, 0x1, PT ;  /* 0x000000013c00780c */ /* 0x000fce0003f65270 */
[----:B------:R-:W1:Y:S08]  /*2370*/  LDC.64 R6, c[0x0][0xb10] ;  /* 0x0002c400ff067b82 */ /* 0x000e700000000a00 */
[----:B------:R-:W2:Y:S08]  /*2380*/  LDC R16, c[0x0][0xb20] ;  /* 0x0002c800ff107b82 */ /* 0x000eb00000000800 */
[----:B------:R-:W3:Y:S01]  /*2390*/  LDC R17, c[0x0][0xb0c] ;  /* 0x0002c300ff117b82 */ /* 0x000ee20000000800 */
[----:B----4-:R-:W-:Y:S01]  /*23a0*/  IMAD.HI.U32 R19, R0, R5, RZ ;  /* 0x0000000500137227 */ /* 0x010fe200078e00ff */
[----:B------:R-:W-:-:S03]  /*23b0*/  ISETP.NE.AND P0, PT, R4, 0x1, PT ;  /* 0x000000010400780c */ /* 0x000fc60003f05270 */
[----:B------:R-:W-:-:S03]  /*23c0*/  IMAD.HI.U32 R5, R9, R5, RZ ;  /* 0x0000000509057227 */ /* 0x000fc600078e00ff */
[----:B------:R-:W4:Y:S01]  /*23d0*/  LDC.64 R2, c[0x0][0xb28] ;  /* 0x0002ca00ff027b82 */ /* 0x000f220000000a00 */
[----:B-1----:R-:W-:-:S04]  /*23e0*/  IMAD.HI.U32 R20, R8, R6, RZ ;  /* 0x0000000608147227 */ /* 0x002fc800078e00ff */
[----:B------:R-:W-:Y:S01]  /*23f0*/  IMAD.HI.U32 R21, R10, R6, RZ ;  /* 0x000000060a157227 */ /* 0x000fe200078e00ff */
[----:B------:R-:W-:Y:S02]  /*2400*/  SHF.R.U32.HI R20, RZ, R7, R20 ;  /* 0x00000007ff147219 */ /* 0x000fe40000011614 */
[-C--:B--2---:R-:W-:Y:S02]  /*2410*/  SHF.R.U32.HI R19, RZ, R16.reuse, R19 ;  /* 0x00000010ff137219 */ /* 0x084fe40000011613 */
[----:B------:R-:W-:Y:S02]  /*2420*/  SHF.R.U32.HI R5, RZ, R16, R5 ;  /* 0x00000010ff057219 */ /* 0x000fe40000011605 */
[----:B------:R-:W-:Y:S02]  /*2430*/  SEL R19, R0, R19, !P0 ;  /* 0x0000001300137207 */ /* 0x000fe40004000000 */
[----:B------:R-:W-:Y:S02]  /*2440*/  SHF.R.U32.HI R21, RZ, R7, R21 ;  /* 0x00000007ff157219 */ /* 0x000fe40000011615 */
[----:B---3--:R-:W-:-:S02]  /*2450*/  ISETP.NE.AND P1, PT, R17, 0x1, PT ;  /* 0x000000011100780c */ /* 0x008fc40003f25270 */
[----:B------:R-:W-:Y:S02]  /*2460*/  SEL R5, R9, R5, !P0 ;  /* 0x0000000509057207 */ /* 0x000fe40004000000 */
[----:B------:R-:W-:Y:S02]  /*2470*/  SEL R20, R8, R20, !P1 ;  /* 0x0000001408147207 */ /* 0x000fe40004800000 */
[----:B------:R-:W-:Y:S01]  /*2480*/  SEL R21, R10, R21, !P1 ;  /* 0x000000150a157207 */ /* 0x000fe20004800000 */
[----:B----4-:R-:W-:-:S04]  /*2490*/  IMAD.HI.U32 R18, R19, R2, RZ ;  /* 0x0000000213127227 */ /* 0x010fc800078e00ff */
        /* <DEDUP_REMOVED lines=10> */
[----:B------:R-:W-:-:S04]  /*2540*/  @!P0 IMAD.HI.U32 R7, R21, R2, RZ ;  /* 0x0000000215078227 */ /* 0x000fc800078e00ff */
[----:B------:R-:W-:Y:S01]  /*2550*/  IMAD.MOV R2, RZ, RZ, -R6 ;  /* 0x000000ffff027224 */ /* 0x000fe200078e0a06 */
[----:B------:R-:W-:Y:S02]  /*2560*/  @!P0 SHF.R.U32.HI R3, RZ, R3, R7 ;  /* 0x00000003ff038219 */ /* 0x000fe40000011607 */
[----:B------:R-:W-:Y:S01]  /*2570*/  IADD3 R7, PT, PT, -R5, RZ, RZ ;  /* 0x000000ff05077210 */ /* 0x000fe20007ffe1ff */
[----:B------:R-:W-:Y:S01]  /*2580*/  IMAD R2, R60, R2, R5 ;  /* 0x000000023c027224 */ /* 0x000fe200078e0205 */
        /* <DEDUP_REMOVED lines=10> */
.L_x_34:
[----:B------:R-:W1:Y:S02]  /*2630*/  LDCU UR5, c[0x0][0xb30] ;  /* 0x00016600ff0577ac */ /* 0x000e640008000800 */
[----:B-1----:R-:W-:-:S09]  /*2640*/  UISETP.NE.AND UP0, UPT, UR5, 0x1, UPT ;  /* 0x000000010500788c */ /* 0x002fd2000bf05270 */
[----:B------:R-:W-:Y:S05]  /*2650*/  BRA.U UP0, `(.L_x_35) ;  /* 0x0000000100407547 */ /* 0x000fea000b800000 */
[----:B------:R-:W1:Y:S08]  /*2660*/  LDC.64 R4, c[0x0][0xb10] ;  /* 0x0002c400ff047b82 */ /* 0x000e700000000a00 */
[----:B------:R-:W2:Y:S08]  /*2670*/  LDC.64 R2, c[0x0][0xb18] ;  /* 0x0002c600ff027b82 */ /* 0x000eb00000000a00 */
[----:B------:R-:W3:Y:S08]  /*2680*/  LDC R6, c[0x0][0xb20] ;  /* 0x0002c800ff067b82 */ /* 0x000ef00000000800 */
[----:B------:R-:W4:Y:S01]  /*2690*/  LDC R7, c[0x0][0xb0c] ;  /* 0x0002c300ff077b82 */ /* 0x000f220000000800 */
[----:B-1----:R-:W-:-:S05]  /*26a0*/  IMAD.HI.U32 R4, R10, R4, RZ ;  /* 0x000000040a047227 */ /* 0x002fca00078e00ff */
[----:B------:R-:W-:Y:S01]  /*26b0*/  SHF.R.U32.HI R4, RZ, R5, R4 ;  /* 0x00000005ff047219 */ /* 0x000fe20000011604 */
[----:B--2---:R-:W-:Y:S01]  /*26c0*/  IMAD.HI.U32 R3, R9, R3, RZ ;  /* 0x0000000309037227 */ /* 0x004fe200078e00ff */
[----:B------:R-:W-:-:S04]  /*26d0*/  ISETP.NE.AND P0, PT, R2, 0x1, PT ;  /* 0x000000010200780c */ /* 0x000fc80003f05270 */
[----:B---3--:R-:W-:-:S04]  /*26e0*/  SHF.R.U32.HI R3, RZ, R6, R3 ;  /* 0x00000006ff037219 */ /* 0x008fc80000011603 */
[----:B------:R-:W-:Y:S02]  /*26f0*/  SEL R3, R9, R3, !P0 ;  /* 0x0000000309037207 */ /* 0x000fe40004000000 */
[----:B----4-:R-:W-:-:S04]  /*2700*/  ISETP.NE.AND P1, PT, R7, 0x1, PT ;  /* 0x000000010700780c */ /* 0x010fc80003f25270 */
[----:B------:R-:W-:-:S05]  /*2710*/  SEL R4, R10, R4, !P1 ;  /* 0x000000040a047207 */ /* 0x000fca0004800000 */
[----:B------:R-:W-:Y:S02]  /*2720*/  IMAD.IADD R5, R3, 0x1, -R4 ;  /* 0x0000000103057824 */ /* 0x000fe400078e0a04 */
[----:B------:R-:W-:Y:S02]  /*2730*/  IMAD.IADD R3, R4, 0x1, -R3 ;  /* 0x0000000104037824 */ /* 0x000fe400078e0a03 */
[----:B------:R-:W-:Y:S02]  /*2740*/  IMAD R10, R5, R7, R10 ;  /* 0x00000007050a7224 */ /* 0x000fe400078e020a */
[----:B------:R-:W-:-:S07]  /*2750*/  IMAD R9, R3, R2, R9 ;  /* 0x0000000203097224 */ /* 0x000fce00078e0209 */
.L_x_35:
[----:B------:R-:W-:Y:S01]  /*2760*/  VIADD R14, R14, 0x1 ;  /* 0x000000010e0e7836 */ /* 0x000fe20000000000 */
[----:B------:R-:W-:Y:S01]  /*2770*/  PLOP3.LUT P1, PT, PT, PT, PT, 0x80, 0x8 ;  /* 0x000000000008781c */ /* 0x000fe20003f2f070 */
[----:B------:R-:W-:Y:S02]  /*2780*/  IMAD.IADD R109, R10, 0x1, R107 ;  /* 0x000000010a6d7824 */ /* 0x000fe400078e026b */
[----:B------:R-:W-:Y:S01]  /*2790*/  IMAD.IADD R108, R9, 0x1, R106 ;  /* 0x00000001096c7824 */ /* 0x000fe200078e026a */
[----:B------:R-:W-:-:S04]  /*27a0*/  ISETP.NE.AND P0, PT, R14, 0x2, PT ;  /* 0x000000020e00780c */ /* 0x000fc80003f05270 */
[----:B------:R-:W-:Y:S02]  /*27b0*/  SEL R2, RZ, 0x1, P0 ;  /* 0x00000001ff027807 */ /* 0x000fe40000000000 */
[----:B------:R-:W-:Y:S02]  /*27c0*/  SEL R14, R14, RZ, P0 ;  /* 0x000000ff0e0e7207 */ /* 0x000fe40000000000 */
[----:B------:R-:W-:Y:S01]  /*27d0*/  LOP3.LUT R13, R13, R2, RZ, 0x3c, !PT ;  /* 0x000000020d0d7212 */ /* 0x000fe200078e3cff */
[----:B------:R-:W-:Y:S06]  /*27e0*/  @P2 BRA `(.L_x_36) ;  /* 0xfffffff000982947 */ /* 0x000fec000383ffff */
[----:B------:R-:W-:Y:S01]  /*27f0*/  UIADD3 UR4, UPT, UPT, UR4, 0x168, URZ ;  /* 0x0000016804047890 */ /* 0x000fe2000fffe0ff */
[----:B------:R-:W-:-:S03]  /*2800*/  SHF.L.U32 R2, R15, 0x1f, RZ ;  /* 0x0000001f0f027819 */ /* 0x000fc600000006ff */
[----:B------:R-:W-:-:S09]  /*2810*/  ULEA UR5, UR13, UR4, 0x3 ;  /* 0x000000040d057291 */ /* 0x000fd2000f8e18ff */
[----:B------:R-:W1:Y:S02]  /*2820*/  SYNCS.PHASECHK.TRANS64.TRYWAIT P0, [UR5], R2 ;  /* 0x00000002ff0075a7 */ /* 0x000e640008001105 */
[----:B-1----:R-:W-:Y:S05]  /*2830*/  @!P0 BRA `(.L_x_37) ;  /* 0x0000006000d48947 */ /* 0x002fea0003800000 */
.L_x_153:
[----:B------:R-:W-:-:S04]  /*2840*/  UIADD3 UR6, UPT, UPT, UR13, 0x1, URZ ;  /* 0x000000010d067890 */ /* 0x000fc8000fffe0ff */
[----:B------:R-:W-:-:S04]  /*2850*/  UISETP.NE.AND UP0, UPT, UR6, 0x2d, UPT ;  /* 0x0000002d0600788c */ /* 0x000fc8000bf05270 */
[----:B------:R-:W-:Y:S02]  /*2860*/  USEL UR7, URZ, 0x1, UP0 ;  /* 0x00000001ff077887 */ /* 0x000fe40008000000 */
[----:B------:R-:W-:-:S04]  /*2870*/  USEL UR6, UR6, URZ, UP0 ;  /* 0x000000ff06067287 */ /* 0x000fc80008000000 */
[----:B------:R-:W-:Y:S01]  /*2880*/  ULEA UR5, UR6, UR4, 0x3 ;  /* 0x0000000406057291 */ /* 0x000fe2000f8e18ff */
[----:B-1----:R-:W-:-:S04]  /*2890*/  LOP3.LUT R2, R15, UR7, RZ, 0x3c, !PT ;  /* 0x000000070f027c12 */ /* 0x002fc8000f8e3cff */
[----:B------:R-:W-:-:S04]  /*28a0*/  SHF.L.U32 R3, R2, 0x1f, RZ ;  /* 0x0000001f02037819 */ /* 0x000fc800000006ff */
[----:B------:R-:W1:Y:S02]  /*28b0*/  SYNCS.PHASECHK.TRANS64.TRYWAIT P0, [UR5], R3 ;  /* 0x00000003ff0075a7 */ /* 0x000e640008001105 */
[----:B-1----:R-:W-:Y:S05]  /*28c0*/  @!P0 BRA `(.L_x_38) ;  /* 0x0000006000c88947 */ /* 0x002fea0003800000 */
.L_x_155:
[----:B------:R-:W-:-:S04]  /*28d0*/  UIADD3 UR6, UPT, UPT, UR6, 0x1, URZ ;  /* 0x0000000106067890 */ /* 0x000fc8000fffe0ff */
[----:B------:R-:W-:-:S04]  /*28e0*/  UISETP.NE.AND UP0, UPT, UR6, 0x2d, UPT ;  /* 0x0000002d0600788c */ /* 0x000fc8000bf05270 */
[----:B------:R-:W-:Y:S02]  /*28f0*/  USEL UR7, URZ, 0x1, UP0 ;  /* 0x00000001ff077887 */ /* 0x000fe40008000000 */
[----:B------:R-:W-:-:S04]  /*2900*/  USEL UR6, UR6, URZ, UP0 ;  /* 0x000000ff06067287 */ /* 0x000fc80008000000 */
[----:B------:R-:W-:Y:S01]  /*2910*/  ULEA UR5, UR6, UR4, 0x3 ;  /* 0x0000000406057291 */ /* 0x000fe2000f8e18ff */
[----:B------:R-:W-:-:S04]  /*2920*/  LOP3.LUT R2, R2, UR7, RZ, 0x3c, !PT ;  /* 0x0000000702027c12 */ /* 0x000fc8000f8e3cff */
[----:B-1----:R-:W-:-:S04]  /*2930*/  SHF.L.U32 R3, R2, 0x1f, RZ ;  /* 0x0000001f02037819 */ /* 0x002fc800000006ff */
[----:B------:R-:W1:Y:S02]  /*2940*/  SYNCS.PHASECHK.TRANS64.TRYWAIT P0, [UR5], R3 ;  /* 0x00000003ff0075a7 */ /* 0x000e640008001105 */
[----:B-1----:R-:W-:Y:S05]  /*2950*/  @!P0 BRA `(.L_x_39) ;  /* 0x0000006000bc8947 */ /* 0x002fea0003800000 */
.L_x_157:
        /* <DEDUP_REMOVED lines=9> */
.L_x_159:
        /* <DEDUP_REMOVED lines=9> */
.L_x_161:
        /* <DEDUP_REMOVED lines=9> */
.L_x_163:
        /* <DEDUP_REMOVED lines=9> */
.L_x_165:
        /* <DEDUP_REMOVED lines=9> */
.L_x_167:
        /* <DEDUP_REMOVED lines=9> */
.L_x_169:
        /* <DEDUP_REMOVED lines=9> */
.L_x_171:
        /* <DEDUP_REMOVED lines=9> */
.L_x_173:
        /* <DEDUP_REMOVED lines=9> */
.L_x_175:
        /* <DEDUP_REMOVED lines=9> */
.L_x_177:
        /* <DEDUP_REMOVED lines=9> */
.L_x_179:
        /* <DEDUP_REMOVED lines=9> */
.L_x_181:
        /* <DEDUP_REMOVED lines=9> */
.L_x_183:
        /* <DEDUP_REMOVED lines=9> */
.L_x_185:
        /* <DEDUP_REMOVED lines=9> */
.L_x_187:
        /* <DEDUP_REMOVED lines=9> */
.L_x_189:
        /* <DEDUP_REMOVED lines=9> */
.L_x_191:
        /* <DEDUP_REMOVED lines=9> */
.L_x_193:
        /* <DEDUP_REMOVED lines=9> */
.L_x_195:
        /* <DEDUP_REMOVED lines=9> */
.L_x_197:
        /* <DEDUP_REMOVED lines=9> */
.L_x_199:
        /* <DEDUP_REMOVED lines=9> */
.L_x_201:
        /* <DEDUP_REMOVED lines=9> */
.L_x_203:
        /* <DEDUP_REMOVED lines=9> */
.L_x_205:
        /* <DEDUP_REMOVED lines=9> */
.L_x_207:
        /* <DEDUP_REMOVED lines=9> */
.L_x_209:
        /* <DEDUP_REMOVED lines=9> */
.L_x_211:
        /* <DEDUP_REMOVED lines=9> */
.L_x_213:
        /* <DEDUP_REMOVED lines=9> */
.L_x_215:
        /* <DEDUP_REMOVED lines=9> */
.L_x_217:
        /* <DEDUP_REMOVED lines=9> */
.L_x_219:
        /* <DEDUP_REMOVED lines=9> */
.L_x_221:
        /* <DEDUP_REMOVED lines=9> */
.L_x_223:
        /* <DEDUP_REMOVED lines=9> */
.L_x_225:
        /* <DEDUP_REMOVED lines=9> */
.L_x_227:
        /* <DEDUP_REMOVED lines=9> */
.L_x_229:
        /* <DEDUP_REMOVED lines=9> */
.L_x_231:
        /* <DEDUP_REMOVED lines=9> */
.L_x_233:
        /* <DEDUP_REMOVED lines=9> */
.L_x_235:
        /* <DEDUP_REMOVED lines=9> */
.L_x_237:
        /* <DEDUP_REMOVED lines=9> */
.L_x_239:
[----:B------:R-:W-:-:S04]  /*4070*/  UIADD3 UR6, UPT, UPT, UR6, 0x1, URZ ;  /* 0x0000000106067890 */ /* 0x000fc8000fffe0ff */
[----:B------:R-:W-:-:S04]  /*4080*/  UISETP.NE.AND UP0, UPT, UR6, 0x2d, UPT ;  /* 0x0000002d0600788c */ /* 0x000fc8000bf05270 */
[----:B------:R-:W-:Y:S02]  /*4090*/  USEL UR5, URZ, 0x1, UP0 ;  /* 0x00000001ff057887 */ /* 0x000fe40008000000 */
[----:B------:R-:W-:-:S04]  /*40a0*/  USEL UR6, UR6, URZ, UP0 ;  /* 0x000000ff06067287 */ /* 0x000fc80008000000 */
[----:B------:R-:W-:Y:S01]  /*40b0*/  ULEA UR6, UR6, UR4, 0x3 ;  /* 0x0000000406067291 */ /* 0x000fe2000f8e18ff */
[----:B------:R-:W-:-:S04]  /*40c0*/  LOP3.LUT R2, R2, UR5, RZ, 0x3c, !PT ;  /* 0x0000000502027c12 */ /* 0x000fc8000f8e3cff */
[----:B------:R-:W-:Y:S01]  /*40d0*/  SHF.L.U32 R2, R2, 0x1f, RZ ;  /* 0x0000001f02027819 */ /* 0x000fe200000006ff */
[----:B-1--4-:R-:W-:-:S07]  /*40e0*/  IMAD.U32 R0, RZ, RZ, UR6 ;  /* 0x00000006ff007e24 */ /* 0x012fce000f8e00ff */
.L_x_81:
[----:B-1----:R1:W2:Y:S02]  /*40f0*/  SYNCS.PHASECHK.TRANS64.TRYWAIT P0, [R0+URZ], R2 ;  /* 0x00000002000075a7 */ /* 0x0022a400080011ff */
[----:B--2---:R-:W-:Y:S05]  /*4100*/  @!P0 NANOSLEEP.SYNCS 0x989680 ;  /* 0x009896800000895d */ /* 0x004fea0003900000 */
[----:B------:R-:W2:Y:S02]  /*4110*/  @!P0 SYNCS.PHASECHK.TRANS64 P0, [R0+URZ], R2 ;  /* 0x00000002000085a7 */ /* 0x000ea400080010ff */
[----:B--2---:R-:W-:Y:S05]  /*4120*/  @P0 EXIT ;  /* 0x000000000000094d */ /* 0x004fea0003800000 */
[----:B------:R-:W-:Y:S05]  /*4130*/  BRA `(.L_x_81) ;  /* 0xfffffffc00ec7947 */ /* 0x000fea000383ffff */
.L_x_18:
[----:B------:R-:W-:-:S04]  /*4140*/  UISETP.NE.AND UP1, UPT, UR37, URZ, UPT ;  /* 0x000000ff2500728c */ /* 0x000fc8000bf25270 */
[----:B------:R-:W-:-:S09]  /*4150*/  UISETP.NE.OR UP1, UPT, UR8, 0x1, UP1 ;  /* 0x000000010800788c */ /* 0x000fd20008f25670 */
[----:B------:R-:W-:Y:S05]  /*4160*/  BRA.U UP1, `(.L_x_82) ;  /* 0x0000000501487547 */ /* 0x000fea000b800000 */
[----:B------:R-:W-:Y:S01]  /*4170*/  ISETP.NE.AND P2, PT, R2, RZ, PT ;  /* 0x000000ff0200720c */ /* 0x000fe20003f45270 */
[----:B------:R-:W-:Y:S01]  /*4180*/  IMAD.MOV.U32 R12, RZ, RZ, 0x1 ;  /* 0x00000001ff0c7424 */ /* 0x000fe200078e00ff */
[----:B------:R-:W-:Y:S02]  /*4190*/  CS2R R10, SRZ ;  /* 0x00000000000a7805 */ /* 0x000fe4000001ff00 */
[----:B------:R-:W-:Y:S01]  /*41a0*/  CS2R R8, SRZ ;  /* 0x0000000000087805 */ /* 0x000fe2000001ff00 */
[----:B------:R-:W-:Y:S01]  /*41b0*/  UMOV UR4, 0x400 ;  /* 0x0000040000047882 */ /* 0x000fe20000000000 */
[----:B------:R-:W-:Y:S01]  /*41c0*/  UMOV UR6, URZ ;  /* 0x000000ff00067c82 */ /* 0x000fe20008000000 */
[----:B------:R-:W-:-:S12]  /*41d0*/  ULEA UR37, UR37, UR4, 0x18 ;  /* 0x0000000425257291 */ /* 0x000fd8000f8ec0ff */
.L_x_86:
[----:B------:R-:W-:Y:S02]  /*41e0*/  LEA R0, R8, UR37, 0x3 ;  /* 0x0000002508007c11 */ /* 0x000fe4000f8e18ff */
[----:B------:R-:W-:-:S03]  /*41f0*/  SHF.L.U32 R4, R9, 0x1f, RZ ;  /* 0x0000001f09047819 */ /* 0x000fc600000006ff */
[----:B------:R-:W-:Y:S01]  /*4200*/  VIADD R5, R0, 0x370 ;  /* 0x0000037000057836 */ /* 0x000fe20000000000 */
[----:B------:R-:W1:Y:S02]  /*4210*/  SYNCS.PHASECHK.TRANS64.TRYWAIT P0, [R0+URZ+0x360], R4 ;  /* 0x00036004000075a7 */ /* 0x000e6400080011ff */
[----:B-1----:R-:W-:Y:S05]  /*4220*/  @!P0 BRA `(.L_x_83) ;  /* 0x0000005800788947 */ /* 0x002fea0003800000 */
.L_x_240:
[----:B------:R-:W-:Y:S01]  /*4230*/  ULEA UR5, UR6, UR37, 0x3 ;  /* 0x0000002506057291 */ /* 0x000fe2000f8e18ff */
[----:B-1----:R-:W-:Y:S01]  /*4240*/  PRMT R0, RZ, 0x654, R5 ;  /* 0x00000654ff007816 */ /* 0x002fe20000000005 */
[----:B------:R-:W-:Y:S01]  /*4250*/  @!P2 IMAD.MOV.U32 R4, RZ, RZ, 0x10 ;  /* 0x00000010ff04a424 */ /* 0x000fe200078e00ff */
[----:B------:R-:W-:Y:S01]  /*4260*/  SHF.L.U32 R5, R12, 0x1f, RZ ;  /* 0x0000001f0c057819 */ /* 0x000fe200000006ff */
[----:B------:R-:W-:Y:S01]  /*4270*/  UIADD3 UR4, UPT, UPT, UR5, 0x300, URZ ;  /* 0x0000030005047890 */ /* 0x000fe2000fffe0ff */
[----:B------:R1:W-:Y:S05]  /*4280*/  SYNCS.ARRIVE.TRANS64.RED.A1T0 RZ, [R0+URZ], RZ ;  /* 0x000000ff00ff79a7 */ /* 0x0003ea00081004ff */
[----:B------:R-:W-:Y:S01]  /*4290*/  IMAD.U32 R6, RZ, RZ, UR4 ;  /* 0x00000004ff067e24 */ /* 0x000fe2000f8e00ff */
[----:B------:R-:W2:Y:S04]  /*42a0*/  SYNCS.PHASECHK.TRANS64.TRYWAIT P0, [UR5+0x310], R5 ;  /* 0x00031005ff0075a7 */ /* 0x000ea80008001105 */
[----:B------:R-:W-:Y:S01]  /*42b0*/  PRMT R6, R2, 0x654, R6 ;  /* 0x0000065402067816 */ /* 0x000fe20000000006 */
[----:B-12---:R-:W-:Y:S06]  /*42c0*/  @!P0 BRA `(.L_x_84) ;  /* 0x0000005800648947 */ /* 0x006fec0003800000 */
.L_x_242:
[----:B------:R-:W-:Y:S01]  /*42d0*/  ULEA UR4, UR6, UR37, 0x4 ;  /* 0x0000002506047291 */ /* 0x000fe2000f8e20ff */
[----:B------:R-:W-:Y:S01]  /*42e0*/  SEL R3, R6, R3, !P2 ;  /* 0x0000000306037207 */ /* 0x000fe20005000000 */
[----:B------:R-:W-:Y:S01]  /*42f0*/  UIADD3 UR5, UPT, UPT, UR5, 0x300, URZ ;  /* 0x0000030005057890 */ /* 0x000fe2000fffe0ff */
[----:B-1----:R-:W-:Y:S01]  /*4300*/  LEA R0, R11, UR37, 0x3 ;  /* 0x000000250b007c11 */ /* 0x002fe2000f8e18ff */
[----:B------:R-:W-:Y:S01]  /*4310*/  UIADD3 UR4, UPT, UPT, UR4, 0x390, URZ ;  /* 0x0000039004047890 */ /* 0x000fe2000fffe0ff */
[----:B------:R1:W-:Y:S01]  /*4320*/  @!P2 SYNCS.ARRIVE.TRANS64.RED RZ, [R3+URZ], R4 ;  /* 0x0000000403ffa9a7 */ /* 0x0003e200080004ff */
[----:B------:R-:W-:Y:S01]  /*4330*/  UIADD3 UR6, UPT, UPT, UR6, 0x1, URZ ;  /* 0x0000000106067890 */ /* 0x000fe2000fffe0ff */
[----:B------:R-:W-:-:S03]  /*4340*/  VIADD R8, R8, 0x1 ;  /* 0x0000000108087836 */ /* 0x000fc60000000000 */
[----:B------:R-:W-:Y:S02]  /*4350*/  UISETP.NE.AND UP0, UPT, UR6, 0x2, UPT ;  /* 0x000000020600788c */ /* 0x000fe4000bf05270 */
[----:B------:R-:W-:Y:S01]  /*4360*/  ISETP.NE.AND P0, PT, R8, 0x2, PT ;  /* 0x000000020800780c */ /* 0x000fe20003f05270 */
[----:B------:R-:W-:Y:S06]  /*4370*/  UGETNEXTWORKID.BROADCAST [UR4], [UR5] ;  /* 0x00000000040073ca */ /* 0x000fec0008000100 */
[----:B------:R-:W-:Y:S02]  /*4380*/  USEL UR4, URZ, 0x1, UP0 ;  /* 0x00000001ff047887 */ /* 0x000fe40008000000 */
[----:B------:R-:W-:-:S04]  /*4390*/  USEL UR6, UR6, URZ, UP0 ;  /* 0x000000ff06067287 */ /* 0x000fc80008000000 */
[----:B------:R-:W-:Y:S02]  /*43a0*/  LOP3.LUT R12, R12, UR4, RZ, 0x3c, !PT ;  /* 0x000000040c0c7c12 */ /* 0x000fe4000f8e3cff */
[----:B-1----:R-:W-:-:S04]  /*43b0*/  SHF.L.U32 R4, R10, 0x1f, RZ ;  /* 0x0000001f0a047819 */ /* 0x002fc800000006ff */
[----:B------:R-:W1:Y:S02]  /*43c0*/  SYNCS.PHASECHK.TRANS64.TRYWAIT P1, [R0+URZ+0x300], R4 ;  /* 0x00030004000075a7 */ /* 0x000e6400080211ff */
[----:B-1----:R-:W-:Y:S05]  /*43d0*/  @!P1 BRA `(.L_x_85) ;  /* 0x0000005800389947 */ /* 0x002fea0003800000 */
.L_x_243:
[C---:B-1----:R-:W-:Y:S01]  /*43e0*/  LEA R4, R11.reuse, UR37, 0x4 ;  /* 0x000000250b047c11 */ /* 0x042fe2000f8e20ff */
[----:B------:R-:W-:Y:S01]  /*43f0*/  VIADD R0, R0, 0x310 ;  /* 0x0000031000007836 */ /* 0x000fe20000000000 */
[----:B------:R-:W-:Y:S01]  /*4400*/  SEL R8, R8, RZ, P0 ;  /* 0x000000ff08087207 */ /* 0x000fe20000000000 */
[----:B------:R-:W-:-:S03]  /*4410*/  VIADD R11, R11, 0x1 ;  /* 0x000000010b0b7836 */ /* 0x000fc60000000000 */
[----:B------:R-:W1:Y:S01]  /*4420*/  LDS.128 R4, [R4+0x390] ;  /* 0x0003900004047984 */ /* 0x000e620000000c00 */
[----:B------:R-:W-:Y:S02]  /*4430*/  PRMT R0, RZ, 0x654, R0 ;  /* 0x00000654ff007816 */ /* 0x000fe40000000000 */
[C---:B------:R-:W-:Y:S01]  /*4440*/  ISETP.NE.AND P1, PT, R11.reuse, 0x2, PT ;  /* 0x000000020b00780c */ /* 0x040fe20003f25270 */
[----:B------:R-:W-:Y:S01]  /*4450*/  @!PT LDS RZ, [RZ] ;  /* 0x00000000fffff984 */ /* 0x000fe20000000800 */
[----:B------:R-:W-:Y:S01]  /*4460*/  @!PT LDS RZ, [RZ] ;  /* 0x00000000fffff984 */ /* 0x000fe20000000800 */
[----:B------:R-:W-:Y:S01]  /*4470*/  @!PT LDS RZ, [RZ] ;  /* 0x00000000fffff984 */ /* 0x000fe20000000800 */
[----:B------:R-:W-:Y:S01]  /*4480*/  @!PT LDS RZ, [RZ] ;  /* 0x00000000fffff984 */ /* 0x000fe20000000800 */
[----:B------:R2:W-:Y:S06]  /*4490*/  MEMBAR.ALL.CTA ;  /* 0x0000000000007992 */ /* 0x0005ec0000008000 */
[----:B--2---:R-:W2:Y:S01]  /*44a0*/  FENCE.VIEW.ASYNC.S ;  /* 0x00000000000073c6 */ /* 0x004ea20000000000 */
[----:B------:R-:W-:Y:S01]  /*44b0*/  SEL R11, R11, RZ, P1 ;  /* 0x000000ff0b0b7207 */ /* 0x000fe20000800000 */
[----:B--2---:R2:W-:Y:S01]  /*44c0*/  SYNCS.ARRIVE.TRANS64.RED.A1T0 RZ, [R0+URZ], RZ ;  /* 0x000000ff00ff79a7 */ /* 0x0045e200081004ff */
[----:B-1----:R-:W-:-:S02]  /*44d0*/  LOP3.LUT P3, RZ, R6, 0x1, RZ, 0xc0, !PT ;  /* 0x0000000106ff7812 */ /* 0x002fc4000786c0ff */
[----:B------:R-:W-:-:S04]  /*44e0*/  SEL R4, RZ, 0x1, P1 ;  /* 0x00000001ff047807 */ /* 0x000fc80000800000 */
[----:B------:R-:W-:Y:S02]  /*44f0*/  LOP3.LUT R10, R10, R4, RZ, 0x3c, !PT ;  /* 0x000000040a0a7212 */ /* 0x000fe400078e3cff */
[----:B--2---:R-:W-:-:S04]  /*4500*/  SEL R0, RZ, 0x1, P0 ;  /* 0x00000001ff007807 */ /* 0x004fc80000000000 */
[----:B------:R-:W-:Y:S01]  /*4510*/  LOP3.LUT R9, R9, R0, RZ, 0x3c, !PT ;  /* 0x0000000009097212 */ /* 0x000fe200078e3cff */
[----:B------:R-:W-:Y:S06]  /*4520*/  @P3 BRA `(.L_x_86) ;  /* 0xfffffffc002c3947 */ /* 0x000fec000383ffff */
[----:B------:R-:W-:Y:S01]  /*4530*/  ULEA UR5, UR6, UR37, 0x3 ;  /* 0x0000002506057291 */ /* 0x000fe2000f8e18ff */
[----:B------:R-:W-:-:S08]  /*4540*/  SHF.L.U32 R2, R12, 0x1f, RZ ;  /* 0x0000001f0c027819 */ /* 0x000fd000000006ff */
[----:B------:R-:W1:Y:S02]  /*4550*/  SYNCS.PHASECHK.TRANS64 P0, [UR5+0x310], R2 ;  /* 0x00031002ff0075a7 */ /* 0x000e640008001005 */
[----:B-1----:R-:W-:Y:S05]  /*4560*/  @P0 BRA `(.L_x_87) ;  /* 0x0000000000080947 */ /* 0x002fea0003800000 */
[----:B------:R-:W1:Y:S02]  /*4570*/  SYNCS.PHASECHK.TRANS64.TRYWAIT P0, [UR5+0x310], R2 ;  /* 0x00031002ff0075a7 */ /* 0x000e640008001105 */
[----:B-1----:R-:W-:Y:S05]  /*4580*/  @!P0 BRA `(.L_x_88) ;  /* 0x0000005400e08947 */ /* 0x002fea0003800000 */
.L_x_87:
[----:B------:R-:W-:-:S04]  /*4590*/  UIADD3 UR4, UPT, UPT, UR6, 0x1, URZ ;  /* 0x0000000106047890 */ /* 0x000fc8000fffe0ff */
[----:B------:R-:W-:-:S04]  /*45a0*/  UISETP.NE.AND UP0, UPT, UR4, 0x2, UPT ;  /* 0x000000020400788c */ /* 0x000fc8000bf05270 */
[----:B------:R-:W-:Y:S02]  /*45b0*/  USEL UR7, URZ, 0x1, UP0 ;  /* 0x00000001ff077887 */ /* 0x000fe40008000000 */
[----:B------:R-:W-:-:S04]  /*45c0*/  USEL UR4, UR4, URZ, UP0 ;  /* 0x000000ff04047287 */ /* 0x000fc80008000000 */
[----:B------:R-:W-:Y:S01]  /*45d0*/  ULEA UR4, UR4, UR37, 0x3 ;  /* 0x0000002504047291 */ /* 0x000fe2000f8e18ff */
[----:B-1----:R-:W-:-:S04]  /*45e0*/  LOP3.LUT R2, R12, UR7, RZ, 0x3c, !PT ;  /* 0x000000070c027c12 */ /* 0x002fc8000f8e3cff */
[----:B------:R-:W-:-:S04]  /*45f0*/  SHF.L.U32 R0, R2, 0x1f, RZ ;  /* 0x0000001f02007819 */ /* 0x000fc800000006ff */
[----:B------:R-:W1:Y:S02]  /*4600*/  SYNCS.PHASECHK.TRANS64 P0, [UR4+0x310], R0 ;  /* 0x00031000ff0075a7 */ /* 0x000e640008001004 */
[----:B-1----:R-:W-:Y:S05]  /*4610*/  @P0 EXIT ;  /* 0x000000000000094d */ /* 0x002fea0003800000 */
[----:B------:R-:W-:Y:S02]  /*4620*/  SHF.L.U32 R2, R2, 0x1f, RZ ;  /* 0x0000001f02027819 */ /* 0x000fe400000006ff */
[----:B------:R-:W-:-:S07]  /*4630*/  MOV R0, UR4 ;  /* 0x0000000400007c02 */ /* 0x000fce0008000f00 */
.L_x_89:
[----:B-1----:R1:W2:Y:S02]  /*4640*/  SYNCS.PHASECHK.TRANS64.TRYWAIT P0, [R0+URZ+0x310], R2 ;  /* 0x00031002000075a7 */ /* 0x0022a400080011ff */
[----:B--2---:R-:W-:Y:S05]  /*4650*/  @!P0 NANOSLEEP.SYNCS 0x989680 ;  /* 0x009896800000895d */ /* 0x004fea0003900000 */
[----:B------:R-:W2:Y:S02]  /*4660*/  @!P0 SYNCS.PHASECHK.TRANS64 P0, [R0+URZ+0x310], R2 ;  /* 0x00031002000085a7 */ /* 0x000ea400080010ff */
[----:B--2---:R-:W-:Y:S05]  /*4670*/  @P0 EXIT ;  /* 0x000000000000094d */ /* 0x004fea0003800000 */
[----:B------:R-:W-:Y:S05]  /*4680*/  BRA `(.L_x_89) ;  /* 0xfffffffc00ec7947 */ /* 0x000fea000383ffff */
.L_x_82:
[----:B------:R-:W-:-:S09]  /*4690*/  UISETP.NE.AND UP1, UPT, UR8, URZ, UPT ;  /* 0x000000ff0800728c */ /* 0x000fd2000bf25270 */
[----:B------:R-:W-:Y:S05]  /*46a0*/  BRA.U UP1, `(.L_x_90) ;  /* 0x0000000d01747547 */ /* 0x000fea000b800000 */
[----:B------:R-:W-:Y:S01]  /*46b0*/  UMOV UR4, 0x40 ;  /* 0x0000004000047882 */ /* 0x000fe20000000000 */
[----:B------:R-:W-:Y:S01]  /*46c0*/  NOP ;  /* 0x0000000000007918 */ /* 0x000fe20000000000 */
[----:B------:R-:W-:Y:S01]  /*46d0*/  ULEA UR4, UR37, UR4, 0x18 ;  /* 0x0000000425047291 */ /* 0x000fe2000f8ec0ff */
[----:B------:R-:W-:Y:S02]  /*46e0*/  UMOV UR5, 0x400 ;  /* 0x0000040000057882 */ /* 0x000fe40000000000 */
[----:B------:R-:W-:-:S06]  /*46f0*/  ULEA UR37, UR37, UR5, 0x18 ;  /* 0x0000000525257291 */ /* 0x000fcc000f8ec0ff */
[----:B------:R-:W1:Y:S02]  /*4700*/  LDS.U8 R0, [UR4+0x1c] ;  /* 0x00001c04ff007984 */ /* 0x000e640008000000 */
[----:B-1----:R-:W-:-:S13]  /*4710*/  ISETP.NE.AND P0, PT, R0, RZ, PT ;  /* 0x000000ff0000720c */ /* 0x002fda0003f05270 */
[----:B------:R-:W-:Y:S05]  /*4720*/  @P0 BRA `(.L_x_91) ;  /* 0x0000000000580947 */ /* 0x000fea0003800000 */
[----:B------:R-:W-:-:S13]  /*4730*/  ELECT P0, URZ, PT ;  /* 0x0000000000ff782f */ /* 0x000fda0003800000 */
[----:B------:R-:W-:Y:S05]  /*4740*/  @!P0 BRA `(.L_x_92) ;  /* 0x0000000000608947 */ /* 0x000fea0003800000 */
[----:B------:R-:W-:Y:S01]  /*4750*/  UMOV UR5, 0x10 ;  /* 0x0000001000057882 */ /* 0x000fe20000000000 */
[----:B------:R-:W-:Y:S01]  /*4760*/  HFMA2 R0, -RZ, RZ, 0, 5.9604644775390625e-08 ;  /* 0x00000001ff007431 */ /* 0x000fe200000001ff */
[----:B------:R-:W-:-:S03]  /*4770*/  MOV R2, 0xffff ;  /* 0x0000ffff00027802 */ /* 0x000fc60000000f00 */
[----:B------:R-:W-:Y:S04]  /*4780*/  DEPBAR.LE SB1, 0x36 ;  /* 0x00009d800000791a */ /* 0x000fe80000000000 */
[----:B------:R-:W1:Y:S02]  /*4790*/  UTCATOMSWS.FIND_AND_SET.ALIGN UP0, UR5, UR5 ;  /* 0x00000005000575e3 */ /* 0x000e640008000800 */
[----:B-1----:R-:W-:Y:S01]  /*47a0*/  MOV R3, UR5 ;  /* 0x0000000500037c02 */ /* 0x002fe20008000f00 */
[----:B------:R-:W-:Y:S06]  /*47b0*/  BRA.U UP0, `(.L_x_93) ;  /* 0x0000000100187547 */ /* 0x000fec000b800000 */
.L_x_94:
[----:B------:R-:W-:Y:S05]  /*47c0*/  NANOSLEEP 0x64 ;  /* 0x000000640000795d */ /* 0x000fea0003800000 */
[----:B------:R-:W-:-:S05]  /*47d0*/  UMOV UR5, 0x10 ;  /* 0x0000001000057882 */ /* 0x000fca0000000000 */
[----:B------:R-:W-:Y:S04]  /*47e0*/  DEPBAR.LE SB1, 0x36 ;  /* 0x00009d800000791a */ /* 0x000fe80000000000 */
[----:B------:R-:W1:Y:S02]  /*47f0*/  UTCATOMSWS.FIND_AND_SET.ALIGN UP0, UR5, UR5 ;  /* 0x00000005000575e3 */ /* 0x000e640008000800 */
[----:B-1----:R-:W-:Y:S01]  /*4800*/  MOV R3, UR5 ;  /* 0x0000000500037c02 */ /* 0x002fe20008000f00 */
[----:B------:R-:W-:Y:S05]  /*4810*/  BRA.U !UP0, `(.L_x_94) ;  /* 0xfffffffd08e87547 */ /* 0x000fea000b83ffff */
.L_x_93:
[-C--:B------:R-:W-:Y:S02]  /*4820*/  SHF.L.U32 R2, R2, R3.reuse, RZ ;  /* 0x0000000302027219 */ /* 0x080fe400000006ff */
[----:B------:R-:W-:Y:S01]  /*4830*/  SHF.L.U32 R0, R0, R3, RZ ;  /* 0x0000000300007219 */ /* 0x000fe200000006ff */
[----:B------:R-:W-:Y:S02]  /*4840*/  IMAD.SHL.U32 R3, R3, 0x20, RZ ;  /* 0x0000002003037824 */ /* 0x000fe400078e00ff */
[----:B------:R1:W-:Y:S04]  /*4850*/  ATOMS.OR RZ, [UR4+0x14], R2 ;  /* 0x00001402ffff798c */ /* 0x0003e8000b000004 */
[----:B------:R1:W-:Y:S04]  /*4860*/  ATOMS.OR RZ, [UR4+0x18], R0 ;  /* 0x00001800ffff798c */ /* 0x0003e8000b000004 */
[----:B------:R1:W-:Y:S01]  /*4870*/  STS [UR37+0x3b0], R3 ;  /* 0x0003b003ff007988 */ /* 0x0003e20008000825 */
[----:B------:R-:W-:Y:S05]  /*4880*/  BRA `(.L_x_92) ;  /* 0x0000000000107947 */ /* 0x000fea0003800000 */
.L_x_91:
[----:B------:R-:W-:Y:S02]  /*4890*/  MOV R0, 0xffffffff ;  /* 0xffffffff00007802 */ /* 0x000fe40000000f00 */
[----:B------:R-:W-:-:S03]  /*48a0*/  MOV R2, 0x48d0 ;  /* 0x000048d000027802 */ /* 0x000fc60000000f00 */
[----:B------:R1:W-:Y:S04]  /*48b0*/  STS [UR37+0x3b0], R0 ;  /* 0x0003b000ff007988 */ /* 0x0003e80008000825 */
[----:B-1-3-5:R-:W-:Y:S05]  /*48c0*/  CALL.REL.NOINC `($__internal_1_$__cuda_sm10x_tcgen05_guardrail_trap_phase_invalid_during_alloc) ;  /* 0x0000005800707944 */ /* 0x02afea0003c00000 */
.L_x_92:
[----:B------:R-:W-:Y:S05]  /*48d0*/  WARPSYNC.ALL ;  /* 0x0000000000007948 */ /* 0x000fea0003800000 */
[----:B------:R-:W2:Y:S01]  /*48e0*/  S2UR UR9, SR_CgaCtaId ;  /* 0x00000000000979c3 */ /* 0x000ea20000008800 */
[----:B------:R-:W-:Y:S01]  /*48f0*/  UMOV UR4, 0x400 ;  /* 0x0000040000047882 */ /* 0x000fe20000000000 */
[----:B------:R-:W-:-:S06]  /*4900*/  NOP ;  /* 0x0000000000007918 */ /* 0x000fcc0000000000 */
[----:B------:R-:W-:Y:S06]  /*4910*/  BAR.ARV 0x6, 0xa0 ;  /* 0x0182800000007b1d */ /* 0x000fec0000002000 */
[----:B------:R-:W4:Y:S01]  /*4920*/  LDCU UR5, c[0x0][0x38c] ;  /* 0x00007180ff0577ac */ /* 0x000f220008000800 */
[----:B------:R-:W-:Y:S01]  /*4930*/  IMAD.MOV.U32 R11, RZ, RZ, 0x1 ;  /* 0x00000001ff0b7424 */ /* 0x000fe200078e00ff */
[----:B------:R-:W-:Y:S01]  /*4940*/  CS2R R8, SRZ ;  /* 0x0000000000087805 */ /* 0x000fe2000001ff00 */
[----:B------:R-:W-:Y:S01]  /*4950*/  IMAD.MOV.U32 R10, RZ, RZ, RZ ;  /* 0x000000ffff0a7224 */ /* 0x000fe200078e00ff */
[----:B------:R-:W-:Y:S01]  /*4960*/  UMOV UR11, URZ ;  /* 0x000000ff000b7c82 */ /* 0x000fe20008000000 */
[----:B------:R-:W-:Y:S01]  /*4970*/  UMOV UR18, URZ ;  /* 0x000000ff00127c82 */ /* 0x000fe20008000000 */
[----:B------:R-:W-:Y:S01]  /*4980*/  UMOV UR20, 0x0 ;  /* 0x0000000000147882 */ /* 0x000fe20000000000 */
[----:B------:R-:W-:Y:S01]  /*4990*/  UMOV UR21, 0x4140010 ;  /* 0x0414001000157882 */ /* 0x000fe20000000000 */
[----:B--2---:R-:W-:Y:S01]  /*49a0*/  ULEA UR9, UR9, UR4, 0x18 ;  /* 0x0000000409097291 */ /* 0x004fe2000f8ec0ff */
[----:B------:R-:W2:Y:S03]  /*49b0*/  LDCU UR4, c[0x0][0x38c] ;  /* 0x00007180ff0477ac */ /* 0x000ea60008000800 */
[----:B------:R-:W-:-:S02]  /*49c0*/  UIADD3 UR10, UPT, UPT, UR9, 0x5500, URZ ;  /* 0x00005500090a7890 */ /* 0x000fc4000fffe0ff */
[----:B----4-:R-:W-:-:S03]  /*49d0*/  UISETP.GE.AND UP3, UPT, UR5, 0x1, UPT ;  /* 0x000000010500788c */ /* 0x010fc6000bf66270 */
[----:B-1----:R-:W1:Y:S01]  /*49e0*/  LDS R0, [UR9+0x3b0] ;  /* 0x0003b009ff007984 */ /* 0x002e620008000800 */
[----:B------:R-:W-:-:S04]  /*49f0*/  USHF.R.U32.HI UR10, URZ, 0x4, UR10 ;  /* 0x00000004ff0a7899 */ /* 0x000fc8000801160a */
[----:B------:R-:W-:-:S04]  /*4a00*/  ULOP3.LUT UR10, UR10, 0x3fff, URZ, 0xc0, !UPT ;  /* 0x00003fff0a0a7892 */ /* 0x000fc8000f8ec0ff */
[----:B------:R-:W-:Y:S02]  /*4a10*/  ULOP3.LUT UR10, UR10, 0x10000, URZ, 0xfc, !UPT ;  /* 0x000100000a0a7892 */ /* 0x000fe4000f8efcff */
[----:B--2---:R-:W-:-:S04]  /*4a20*/  UIADD3 UR4, UPT, UPT, UR4, 0xf, URZ ;  /* 0x0000000f04047890 */ /* 0x004fc8000fffe0ff */
[----:B------:R-:W-:-:S04]  /*4a30*/  USHF.R.S32.HI UR8, URZ, 0x1f, UR4 ;  /* 0x0000001fff087899 */ /* 0x000fc80008011404 */
[----:B------:R-:W-:Y:S02]  /*4a40*/  ULEA.HI UR8, UR8, UR4, URZ, 0x4 ;  /* 0x0000000408087291 */ /* 0x000fe4000f8f20ff */
[----:B------:R-:W-:Y:S02]  /*4a50*/  UIADD3 UR4, UPT, UPT, UR9, 0x1bd00, URZ ;  /* 0x0001bd0009047890 */ /* 0x000fe4000fffe0ff */
[----:B------:R-:W-:Y:S02]  /*4a60*/  USHF.R.S32.HI UR8, URZ, 0x4, UR8 ;  /* 0x00000004ff087899 */ /* 0x000fe40008011408 */
[----:B------:R-:W-:Y:S02]  /*4a70*/  USHF.R.U32.HI UR4, URZ, 0x4, UR4 ;  /* 0x00000004ff047899 */ /* 0x000fe40008011604 */
[----:B------:R-:W-:Y:S02]  /*4a80*/  UISETP.LT.AND UP0, UPT, UR8, 0x1, UPT ;  /* 0x000000010800788c */ /* 0x000fe4000bf01270 */
[----:B------:R-:W-:-:S02]  /*4a90*/  ULOP3.LUT UR4, UR4, 0x3fff, URZ, 0xc0, !UPT ;  /* 0x00003fff04047892 */ /* 0x000fc4000f8ec0ff */
[----:B------:R-:W-:Y:S02]  /*4aa0*/  USEL UR15, UR8, 0x1, !UP0 ;  /* 0x00000001080f7887 */ /* 0x000fe4000c000000 */
[----:B------:R-:W-:Y:S02]  /*4ab0*/  ULOP3.LUT UR4, UR4, 0x10000, URZ, 0xfc, !UPT ;  /* 0x0001000004047892 */ /* 0x000fe4000f8efcff */
[----:B------:R-:W-:Y:S01]  /*4ac0*/  UIADD3 UR15, UPT, UPT, -UR15, URZ, URZ ;  /* 0x000000ff0f0f7290 */ /* 0x000fe2000fffe1ff */
[----:B-1----:R-:W-:-:S15]  /*4ad0*/  R2UR UR12, R0 ;  /* 0x00000000000c72ca */ /* 0x002fde00000e0000 */
.L_x_101:
[----:B------:R-:W-:Y:S02]  /*4ae0*/  LEA R0, R10, UR9, 0x3 ;  /* 0x000000090a007c11 */ /* 0x000fe4000f8e18ff */
[----:B------:R-:W-:Y:S02]  /*4af0*/  SHF.L.U32 R2, R9, 0x1f, RZ ;  /* 0x0000001f09027819 */ /* 0x000fe400000006ff */
[----:B------:R-:W-:Y:S01]  /*4b00*/  PLOP3.LUT P0, PT, PT, PT, UP3, 0x80, 0x8 ;  /* 0x000000000008781c */ /* 0x000fe20003f0f038 */
[----:B------:R-:W-:Y:S01]  /*4b10*/  VIADD R3, R0, 0x310 ;  /* 0x0000031000037836 */ /* 0x000fe20000000000 */
[----:B-1----:R-:W1:Y:S02]  /*4b20*/  SYNCS.PHASECHK.TRANS64.TRYWAIT P1, [R0+URZ+0x300], R2 ;  /* 0x00030002000075a7 */ /* 0x002e6400080211ff */
[----:B-1--4-:R-:W-:Y:S09]  /*4b30*/  @!P1 BRA `(.L_x_95) ;  /* 0x00000050008c9947 */ /* 0x012ff20003800000 */
.L_x_245:
[----:B------:R-:W-:Y:S01]  /*4b40*/  LEA R4, R10, UR9, 0x4 ;  /* 0x000000090a047c11 */ /* 0x000fe2000f8e20ff */
[----:B------:R-:W-:Y:S01]  /*4b50*/  @UP3 ULEA UR5, UR18, UR9, 0x3 ;  /* 0x0000000912053291 */ /* 0x000fe2000f8e18ff */
[----:B------:R-:W-:Y:S01]  /*4b60*/  PLOP3.LUT P2, PT, PT, PT, PT, 0x80, 0x8 ;  /* 0x000000000008781c */ /* 0x000fe20003f4f070 */
[----:B------:R-:W-:Y:S01]  /*4b70*/  ULEA UR14, UR11, UR9, 0x3 ;  /* 0x000000090b0e7291 */ /* 0x000fe2000f8e18ff */
[----:B------:R-:W-:Y:S02]  /*4b80*/  PRMT R3, RZ, 0x654, R3 ;  /* 0x00000654ff037816 */ /* 0x000fe40000000003 */
[----:B------:R-:W2:Y:S01]  /*4b90*/  LDS.128 R4, [R4+0x390] ;  /* 0x0003900004047984 */ /* 0x000ea20000000c00 */
[----:B-1----:R-:W-:Y:S02]  /*4ba0*/  @P0 SHF.L.U32 R2, R8, 0x1f, RZ ;  /* 0x0000001f08020819 */ /* 0x002fe400000006ff */
[----:B------:R-:W-:Y:S01]  /*4bb0*/  SHF.L.U32 R0, R11, 0x1f, RZ ;  /* 0x0000001f0b007819 */ /* 0x000fe200000006ff */
[----:B------:R-:W-:Y:S01]  /*4bc0*/  @!PT LDS RZ, [RZ] ;  /* 0x00000000fffff984 */ /* 0x000fe20000000800 */
[----:B------:R-:W-:Y:S01]  /*4bd0*/  @!PT LDS RZ, [RZ] ;  /* 0x00000000fffff984 */ /* 0x000fe20000000800 */
[----:B------:R-:W-:Y:S01]  /*4be0*/  @!PT LDS RZ, [RZ] ;  /* 0x00000000fffff984 */ /* 0x000fe20000000800 */
[----:B------:R-:W-:Y:S01]  /*4bf0*/  @!PT LDS RZ, [RZ] ;  /* 0x00000000fffff984 */ /* 0x000fe20000000800 */
[----:B------:R1:W-:Y:S06]  /*4c00*/  MEMBAR.ALL.CTA ;  /* 0x0000000000007992 */ /* 0x0003ec0000008000 */
[----:B-1----:R-:W1:Y:S02]  /*4c10*/  FENCE.VIEW.ASYNC.S ;  /* 0x00000000000073c6 */ /* 0x002e640000000000 */
[----:B-1----:R1:W-:Y:S01]  /*4c20*/  SYNCS.ARRIVE.TRANS64.RED.A1T0 RZ, [R3+URZ], RZ ;  /* 0x000000ff03ff79a7 */ /* 0x0023e200081004ff */
[----:B------:R1:W4:Y:S01]  /*4c30*/  @P0 SYNCS.PHASECHK.TRANS64.TRYWAIT P2, [UR5], R2 ;  /* 0x00000002ff0005a7 */ /* 0x0003220008041105 */
[----:B--2---:R-:W-:Y:S01]  /*4c40*/  LOP3.LUT P1, RZ, R6, 0x1, RZ, 0xc0, !PT ;  /* 0x0000000106ff7812 */ /* 0x004fe2000782c0ff */
[----:B------:R-:W2:Y:S02]  /*4c50*/  SYNCS.PHASECHK.TRANS64.TRYWAIT P0, [UR14+0x340], R0 ;  /* 0x00034000ff0075a7 */ /* 0x000ea4000800110e */
[----:B-12-4-:R-:W-:Y:S10]  /*4c60*/  @!P0 BRA `(.L_x_96) ;  /* 0x0000005000548947 */ /* 0x016ff40003800000 */
.L_x_247:
[----:B------:R-:W-:Y:S01]  /*4c70*/  IADD3 R10, PT, PT, R10, 0x1, RZ ;  /* 0x000000010a0a7810 */ /* 0x000fe20007ffe0ff */
[----:B------:R-:W-:Y:S06]  /*4c80*/  BRA.U !UP3, `(.L_x_97) ;  /* 0x000000010b9c7547 */ /* 0x000fec000b800000 */
[----:B------:R-:W-:Y:S02]  /*4c90*/  ULEA.HI UR13, UR11, UR11, URZ, 0x1 ;  /* 0x0000000b0b0d7291 */ /* 0x000fe4000f8f08ff */
[----:B------:R-:W-:Y:S02]  /*4ca0*/  UPLOP3.LUT UP4, UPT, UPT, UPT, UPT, 0x40, 0x4 ;  /* 0x000000000004789c */ /* 0x000fe40003f8e870 */
[----:B------:R-:W-:Y:S02]  /*4cb0*/  USHF.R.U32.HI UR5, URZ, 0x1, UR13 ;  /* 0x00000001ff057899 */ /* 0x000fe4000801160d */
[----:B------:R-:W-:Y:S02]  /*4cc0*/  ULOP3.LUT UR13, UR13, 0xffe, URZ, 0xc0, !UPT ;  /* 0x00000ffe0d0d7892 */ /* 0x000fe4000f8ec0ff */
[----:B------:R-:W-:Y:S02]  /*4cd0*/  UIMAD UR5, UR5, 0x50, UR12 ;  /* 0x00000050050578a4 */ /* 0x000fe4000f8e020c */
[----:B------:R-:W-:Y:S01]  /*4ce0*/  UIADD3 UR13, UPT, UPT, -UR13, UR11, URZ ;  /* 0x0000000b0d0d7290 */ /* 0x000fe2000fffe1ff */
[----:B------:R-:W-:Y:S01]  /*4cf0*/  UMOV UR17, UR15 ;  /* 0x0000000f00117c82 */ /* 0x000fe20008000000 */
[----:B------:R-:W-:-:S02]  /*4d00*/  UMOV UR16, UR8 ;  /* 0x0000000800107c82 */ /* 0x000fc40008000000 */
[----:B------:R-:W-:-:S03]  /*4d10*/  ULEA UR13, UR13, UR5, 0x14 ;  /* 0x000000050d0d7291 */ /* 0x000fc6000f8ea0ff */
[----:B------:R-:W-:-:S09]  /*4d20*/  UMOV UR5, UR18 ;  /* 0x0000001200057c82 */ /* 0x000fd20008000000 */
.L_x_100:
[----:B------:R-:W-:Y:S02]  /*4d30*/  UIADD3 UR17, UPT, UPT, UR17, 0x1, URZ ;  /* 0x0000000111117890 */ /* 0x000fe4000fffe0ff */
[----:B--2---:R-:W-:Y:S02]  /*4d40*/  ULEA UR7, UR5, UR9, 0x3 ;  /* 0x0000000905077291 */ /* 0x004fe4000f8e18ff */
[----:B------:R-:W-:Y:S01]  /*4d50*/  UISETP.NE.AND UP0, UPT, UR17, URZ, UPT ;  /* 0x000000ff1100728c */ /* 0x000fe2000bf05270 */
[----:B----4-:R-:W-:Y:S10]  /*4d60*/  @P2 BRA `(.L_x_98) ;  /* 0x00000000000c2947 */ /* 0x010ff40003800000 */
[----:B-1----:R-:W-:Y:S04]  /*4d70*/  SHF.L.U32 R2, R8, 0x1f, RZ ;  /* 0x0000001f08027819 */ /* 0x002fe800000006ff */
[----:B------:R-:W1:Y:S02]  /*4d80*/  SYNCS.PHASECHK.TRANS64.TRYWAIT P0, [UR7], R2 ;  /* 0x00000002ff0075a7 */ /* 0x000e640008001107 */
[----:B-1----:R-:W-:Y:S05]  /*4d90*/  @!P0 BRA `(.L_x_99) ;  /* 0x0000005000208947 */ /* 0x002fea0003800000 */
.L_x_98:
[----:B------:R-:W-:Y:S01]  /*4da0*/  UISETP.NE.AND UP1, UPT, UR16, 0x1, UPT ;  /* 0x000000011000788c */ /* 0x000fe2000bf25270 */
[----:B------:R-:W-:Y:S01]  /*4db0*/  PLOP3.LUT P2, PT, PT, PT, PT, 0x80, 0x8 ;  /* 0x000000000008781c */ /* 0x000fe20003f4f070 */
[----:B------:R-:W-:Y:S02]  /*4dc0*/  UIADD3 UR18, UPT, UPT, UR5, 0x1, URZ ;  /* 0x0000000105127890 */ /* 0x000fe4000fffe0ff */
[----:B------:R-:W-:Y:S02]  /*4dd0*/  UIMAD UR6, UR5, 0xa0, UR4 ;  /* 0x000000a0050678a4 */ /* 0x000fe4000f8e0204 */
[----:B------:R-:W-:Y:S01]  /*4de0*/  UISETP.NE.AND UP2, UPT, UR18, 0x2d, UPT ;  /* 0x0000002d1200788c */ /* 0x000fe2000bf45270 */
[----:B------:R-:W-:Y:S01]  /*4df0*/  PLOP3.LUT P0, PT, PT, PT, UP1, 0x80, 0x8 ;  /* 0x000000000008781c */ /* 0x000fe20003f0f018 */
[----:B------:R-:W-:Y:S02]  /*4e00*/  UIADD3 UR16, UPT, UPT, UR16, -0x1, URZ ;  /* 0xffffffff10107890 */ /* 0x000fe4000fffe0ff */
[----:B------:R-:W-:Y:S02]  /*4e10*/  USEL UR22, URZ, 0x1, UP2 ;  /* 0x00000001ff167887 */ /* 0x000fe40009000000 */
[----:B------:R-:W-:Y:S01]  /*4e20*/  USEL UR18, UR18, URZ, UP2 ;  /* 0x000000ff12127287 */ /* 0x000fe20009000000 */
[----:B------:R-:W-:Y:S03]  /*4e30*/  UMOV UR23, 0xc0004010 ;  /* 0xc000401000177882 */ /* 0x000fe60000000000 */
[----:B------:R-:W-:Y:S01]  /*4e40*/  @UP1 ULEA UR19, UR18, UR9, 0x3 ;  /* 0x0000000912131291 */ /* 0x000fe2000f8e18ff */
[----:B------:R-:W-:Y:S01]  /*4e50*/  LOP3.LUT R8, R8, UR22, RZ, 0x3c, !PT ;  /* 0x0000001608087c12 */ /* 0x000fe2000f8e3cff */
[----:B------:R-:W-:Y:S03]  /*4e60*/  ULEA UR22, UR5, UR10, 0x7 ;  /* 0x0000000a05167291 */ /* 0x000fe6000f8e38ff */
[----:B-1----:R-:W-:Y:S01]  /*4e70*/  @P0 SHF.L.U32 R0, R8, 0x1f, RZ ;  /* 0x0000001f08000819 */ /* 0x002fe200000006ff */
[----:B------:R-:W-:Y:S03]  /*4e80*/  UMOV UR5, UR18 ;  /* 0x0000001200057c82 */ /* 0x000fe60008000000 */
[----:B------:R2:W4:Y:S01]  /*4e90*/  @P0 SYNCS.PHASECHK.TRANS64.TRYWAIT P2, [UR19], R0 ;  /* 0x00000000ff0005a7 */ /* 0x0005220008041113 */
[----:B------:R-:W-:Y:S03]  /*4ea0*/  UIADD3 UR19, UPT, UPT, UR7, 0x168, URZ ;  /* 0x0000016807137890 */ /* 0x000fe6000fffe0ff */
[----:B------:R-:W-:Y:S02]  /*4eb0*/  UMOV UR7, 0xc0004010 ;  /* 0xc000401000077882 */ /* 0x000fe40000000000 */
[----:B------:R2:W-:Y:S01]  /*4ec0*/  UTCHMMA gdesc[UR22], gdesc[UR6], tmem[UR13], tmem[UR20], idesc[UR21], UP4 ;  /* 0x00ff1406160075ea */ /* 0x0005e2000a00000d */
[----:B------:R-:W-:Y:S03]  /*4ed0*/  UPLOP3.LUT UP4, UPT, UPT, UPT, UPT, 0x80, 0x8 ;  /* 0x000000000008789c */ /* 0x000fe60003f8f070 */
[----:B------:R2:W-:Y:S01]  /*4ee0*/  UTCBAR [UR19], URZ ;  /* 0x000000ff130073e9 */ /* 0x0005e200080000ff */
[----:B------:R-:W-:Y:S07]  /*4ef0*/  BRA.U UP0, `(.L_x_100) ;  /* 0xfffffffd008c7547 */ /* 0x000fee000b83ffff */
.L_x_97:
[----:B------:R-:W-:Y:S01]  /*4f00*/  UIADD3 UR11, UPT, UPT, UR11, 0x1, URZ ;  /* 0x000000010b0b7890 */ /* 0x000fe2000fffe0ff */
[C---:B------:R-:W-:Y:S01]  /*4f10*/  ISETP.NE.AND P0, PT, R10.reuse, 0x2, PT ;  /* 0x000000020a00780c */ /* 0x040fe20003f05270 */
[----:B------:R-:W-:Y:S02]  /*4f20*/  UIADD3 UR14, UPT, UPT, UR14, 0x320, URZ ;  /* 0x000003200e0e7890 */ /* 0x000fe4000fffe0ff */
[----:B------:R-:W-:Y:S01]  /*4f30*/  UISETP.NE.AND UP0, UPT, UR11, 0x4, UPT ;  /* 0x000000040b00788c */ /* 0x000fe2000bf05270 */
[----:B-12---:R-:W-:Y:S02]  /*4f40*/  SEL R0, RZ, 0x1, P0 ;  /* 0x00000001ff007807 */ /* 0x006fe40000000000 */
[----:B------:R-:W-:Y:S01]  /*4f50*/  SEL R10, R10, RZ, P0 ;  /* 0x000000ff0a0a7207 */ /* 0x000fe20000000000 */
[----:B------:R-:W-:Y:S01]  /*4f60*/  USEL UR5, URZ, 0x1, UP0 ;  /* 0x00000001ff057887 */ /* 0x000fe20008000000 */
[----:B------:R-:W-:Y:S01]  /*4f70*/  LOP3.LUT R9, R9, R0, RZ, 0x3c, !PT ;  /* 0x0000000009097212 */ /* 0x000fe200078e3cff */
[----:B------:R-:W-:Y:S01]  /*4f80*/  USEL UR11, UR11, URZ, UP0 ;  /* 0x000000ff0b0b7287 */ /* 0x000fe20008000000 */
[----:B------:R1:W-:Y:S03]  /*4f90*/  UTCBAR [UR14], URZ ;  /* 0x000000ff0e0073e9 */ /* 0x0003e600080000ff */
[----:B------:R-:W-:Y:S01]  /*4fa0*/  LOP3.LUT R11, R11, UR5, RZ, 0x3c, !PT ;  /* 0x000000050b0b7c12 */ /* 0x000fe2000f8e3cff */
[----:B------:R-:W-:Y:S07]  /*4fb0*/  @P1 BRA `(.L_x_101) ;  /* 0xfffffff800c81947 */ /* 0x000fee000383ffff */
[----:B------:R-:W2:Y:S01]  /*4fc0*/  S2UR UR4, SR_CgaCtaId ;  /* 0x00000000000479c3 */ /* 0x000ea20000008800 */
[----:B------:R-:W-:Y:S01]  /*4fd0*/  ELECT P0, URZ, PT ;  /* 0x0000000000ff782f */ /* 0x000fe20003800000 */
[----:B------:R-:W-:Y:S01]  /*4fe0*/  IMAD.MOV.U32 R0, RZ, RZ, 0x1 ;  /* 0x00000001ff007424 */ /* 0x000fe200078e00ff */
[----:B------:R-:W-:Y:S01]  /*4ff0*/  UIADD3 UR9, UPT, UPT, UR9, 0x340, URZ ;  /* 0x0000034009097890 */ /* 0x000fe2000fffe0ff */
[----:B------:R-:W-:Y:S01]  /*5000*/  SHF.L.U32 R2, R11, 0x1f, RZ ;  /* 0x0000001f0b027819 */ /* 0x000fe200000006ff */
[----:B------:R-:W-:-:S03]  /*5010*/  UMOV UR5, 0x40 ;  /* 0x0000004000057882 */ /* 0x000fc60000000000 */
[----:B------:R-:W-:Y:S01]  /*5020*/  UVIRTCOUNT.DEALLOC.SMPOOL 0x80 ;  /* 0x000000800000784c */ /* 0x000fe20000000000 */
[----:B--2---:R-:W-:Y:S02]  /*5030*/  ULEA UR4, UR4, UR5, 0x18 ;  /* 0x0000000504047291 */ /* 0x004fe4000f8ec0ff */
[----:B------:R-:W-:-:S07]  /*5040*/  ULEA UR5, UR11, UR9, 0x3 ;  /* 0x000000090b057291 */ /* 0x000fce000f8e18ff */
[----:B------:R2:W-:Y:S02]  /*5050*/  @P0 STS.U8 [UR4+0x1c], R0 ;  /* 0x00001c00ff000988 */ /* 0x0005e40008000004 */
[----:B------:R-:W3:Y:S02]  /*5060*/  SYNCS.PHASECHK.TRANS64.TRYWAIT P0, [UR5], R2 ;  /* 0x00000002ff0075a7 */ /* 0x000ee40008001105 */
[----:B--23--:R-:W-:Y:S05]  /*5070*/  @!P0 BRA `(.L_x_102) ;  /* 0x0000004c00808947 */ /* 0x00cfea0003800000 */
.L_x_250:
[----:B------:R-:W-:-:S04]  /*5080*/  UIADD3 UR6, UPT, UPT, UR11, 0x1, URZ ;  /* 0x000000010b067890 */ /* 0x000fc8000fffe0ff */
[----:B------:R-:W-:-:S04]  /*5090*/  UISETP.NE.AND UP0, UPT, UR6, 0x4, UPT ;  /* 0x000000040600788c */ /* 0x000fc8000bf05270 */
[----:B------:R-:W-:Y:S02]  /*50a0*/  USEL UR7, URZ, 0x1, UP0 ;  /* 0x00000001ff077887 */ /* 0x000fe40008000000 */
[----:B------:R-:W-:-:S04]  /*50b0*/  USEL UR6, UR6, URZ, UP0 ;  /* 0x000000ff06067287 */ /* 0x000fc80008000000 */
[----:B------:R-:W-:Y:S01]  /*50c0*/  ULEA UR5, UR6, UR9, 0x3 ;  /* 0x0000000906057291 */ /* 0x000fe2000f8e18ff */
[----:B--2---:R-:W-:-:S04]  /*50d0*/  LOP3.LUT R2, R11, UR7, RZ, 0x3c, !PT ;  /* 0x000000070b027c12 */ /* 0x004fc8000f8e3cff */
[----:B------:R-:W-:-:S04]  /*50e0*/  SHF.L.U32 R3, R2, 0x1f, RZ ;  /* 0x0000001f02037819 */ /* 0x000fc800000006ff */
[----:B------:R-:W2:Y:S02]  /*50f0*/  SYNCS.PHASECHK.TRANS64.TRYWAIT P0, [UR5], R3 ;  /* 0x00000003ff0075a7 */ /* 0x000ea40008001105 */
[----:B--2---:R-:W-:Y:S05]  /*5100*/  @!P0 BRA `(.L_x_103) ;  /* 0x0000004c00748947 */ /* 0x004fea0003800000 */
.L_x_252:
[----:B------:R-:W-:-:S04]  /*5110*/  UIADD3 UR6, UPT, UPT, UR6, 0x1, URZ ;  /* 0x0000000106067890 */ /* 0x000fc8000fffe0ff */
[----:B------:R-:W-:-:S04]  /*5120*/  UISETP.NE.AND UP0, UPT, UR6, 0x4, UPT ;  /* 0x000000040600788c */ /* 0x000fc8000bf05270 */
[----:B------:R-:W-:Y:S02]  /*5130*/  USEL UR7, URZ, 0x1, UP0 ;  /* 0x00000001ff077887 */ /* 0x000fe40008000000 */
[----:B------:R-:W-:-:S04]  /*5140*/  USEL UR6, UR6, URZ, UP0 ;  /* 0x000000ff06067287 */ /* 0x000fc80008000000 */
[----:B------:R-:W-:Y:S01]  /*5150*/  ULEA UR5, UR6, UR9, 0x3 ;  /* 0x0000000906057291 */ /* 0x000fe2000f8e18ff */
[----:B------:R-:W-:-:S04]  /*5160*/  LOP3.LUT R2, R2, UR7, RZ, 0x3c, !PT ;  /* 0x0000000702027c12 */ /* 0x000fc8000f8e3cff */
[----:B--2---:R-:W-:-:S04]  /*5170*/  SHF.L.U32 R3, R2, 0x1f, RZ ;  /* 0x0000001f02037819 */ /* 0x004fc800000006ff */
[----:B------:R-:W2:Y:S02]  /*5180*/  SYNCS.PHASECHK.TRANS64.TRYWAIT P0, [UR5], R3 ;  /* 0x00000003ff0075a7 */ /* 0x000ea40008001105 */
[----:B--2---:R-:W-:Y:S05]  /*5190*/  @!P0 BRA `(.L_x_104) ;  /* 0x0000004c00688947 */ /* 0x004fea0003800000 */
.L_x_254:
[----:B------:R-:W-:-:S04]  /*51a0*/  UIADD3 UR6, UPT, UPT, UR6, 0x1, URZ ;  /* 0x0000000106067890 */ /* 0x000fc8000fffe0ff */
[----:B------:R-:W-:-:S04]  /*51b0*/  UISETP.NE.AND UP0, UPT, UR6, 0x4, UPT ;  /* 0x000000040600788c */ /* 0x000fc8000bf05270 */
[----:B------:R-:W-:Y:S02]  /*51c0*/  USEL UR5, URZ, 0x1, UP0 ;  /* 0x00000001ff057887 */ /* 0x000fe40008000000 */
[----:B------:R-:W-:-:S04]  /*51d0*/  USEL UR6, UR6, URZ, UP0 ;  /* 0x000000ff06067287 */ /* 0x000fc80008000000 */
[----:B------:R-:W-:Y:S01]  /*51e0*/  ULEA UR6, UR6, UR9, 0x3 ;  /* 0x0000000906067291 */ /* 0x000fe2000f8e18ff */
[----:B------:R-:W-:-:S04]  /*51f0*/  LOP3.LUT R2, R2, UR5, RZ, 0x3c, !PT ;  /* 0x0000000502027c12 */ /* 0x000fc8000f8e3cff */
[----:B------:R-:W-:-:S04]  /*5200*/  SHF.L.U32 R2, R2, 0x1f, RZ ;  /* 0x0000001f02027819 */ /* 0x000fc800000006ff */
[----:B------:R-:W3:Y:S02]  /*5210*/  SYNCS.PHASECHK.TRANS64.TRYWAIT P0, [UR6], R2 ;  /* 0x00000002ff0075a7 */ /* 0x000ee40008001106 */
[----:B---3--:R-:W-:Y:S05]  /*5220*/  @!P0 BRA `(.L_x_105) ;  /* 0x0000004c005c8947 */ /* 0x008fea0003800000 */
.L_x_256:
[----:B------:R-:W-:Y:S01]  /*5230*/  NOP ;  /* 0x0000000000007918 */ /* 0x000fe20000000000 */
[----:B--2---:R-:W2:Y:S01]  /*5240*/  LDS R0, [UR4+0x14] ;  /* 0x00001404ff007984 */ /* 0x004ea20008000800 */
[----:B------:R-:W-:Y:S01]  /*5250*/  ULOP3.LUT UR6, UR12, 0xffff, URZ, 0xc0, !UPT ;  /* 0x0000ffff0c067892 */ /* 0x000fe2000f8ec0ff */
[----:B------:R-:W-:Y:S01]  /*5260*/  UMOV UR8, 0xffff ;  /* 0x0000ffff00087882 */ /* 0x000fe20000000000 */
[----:B------:R-:W-:Y:S02]  /*5270*/  UMOV UR5, 0x1 ;  /* 0x0000000100057882 */ /* 0x000fe40000000000 */
[----:B------:R-:W-:-:S04]  /*5280*/  USHF.R.U32.HI UR6, URZ, 0x5, UR6 ;  /* 0x00000005ff067899 */ /* 0x000fc80008011606 */
[----:B------:R-:W-:Y:S02]  /*5290*/  USHF.L.U32 UR8, UR8, UR6, URZ ;  /* 0x0000000608087299 */ /* 0x000fe400080006ff */
[----:B------:R-:W-:-:S04]  /*52a0*/  USHF.L.U32 UR5, UR5, UR6, URZ ;  /* 0x0000000605057299 */ /* 0x000fc800080006ff */
[----:B--2---:R-:W-:-:S04]  /*52b0*/  LOP3.LUT R0, R0, UR8, RZ, 0xc0, !PT ;  /* 0x0000000800007c12 */ /* 0x004fc8000f8ec0ff */
[----:B------:R-:W-:-:S13]  /*52c0*/  ISETP.NE.AND P0, PT, R0, UR8, PT ;  /* 0x0000000800007c0c */ /* 0x000fda000bf05270 */
[----:B------:R-:W-:Y:S05]  /*52d0*/  @P0 BRA `(.L_x_106) ;  /* 0x0000000000580947 */ /* 0x000fea0003800000 */
[----:B------:R-:W2:Y:S02]  /*52e0*/  LDS R0, [UR4+0x18] ;  /* 0x00001804ff007984 */ /* 0x000ea40008000800 */
[----:B--2---:R-:W-:-:S04]  /*52f0*/  LOP3.LUT R0, R0, UR5, RZ, 0xc0, !PT ;  /* 0x0000000500007c12 */ /* 0x004fc8000f8ec0ff */
[----:B------:R-:W-:-:S13]  /*5300*/  ISETP.NE.AND P0, PT, R0, UR5, PT ;  /* 0x0000000500007c0c */ /* 0x000fda000bf05270 */
[----:B------:R-:W-:Y:S05]  /*5310*/  @P0 BRA `(.L_x_107) ;  /* 0x00000000003c0947 */ /* 0x000fea0003800000 */
[----:B------:R-:W2:Y:S01]  /*5320*/  S2R R2, SR_LANEID ;  /* 0x0000000000027919 */ /* 0x000ea20000000000 */
[----:B------:R-:W-:Y:S01]  /*5330*/  ULOP3.LUT UR8, URZ, UR8, URZ, 0x33, !UPT ;  /* 0x00000008ff087292 */ /* 0x000fe2000f8e33ff */
[----:B------:R-:W-:Y:S02]  /*5340*/  VOTEU.ANY UR7, UPT, PT ;  /* 0x0000000000077886 */ /* 0x000fe400038e0100 */
[----:B------:R-:W-:-:S03]  /*5350*/  UFLO.U32 UR7, UR7 ;  /* 0x00000007000772bd */ /* 0x000fc600080e0000 */
[----:B------:R-:W-:-:S04]  /*5360*/  IMAD.U32 R0, RZ, RZ, UR8 ;  /* 0x00000008ff007e24 */ /* 0x000fc8000f8e00ff */
[----:B------:R3:W1:Y:S02]  /*5370*/  REDUX UR6, R0 ;  /* 0x00000000000673c4 */ /* 0x0006640000000000 */
[----:B------:R1:W-:Y:S01]  /*5380*/  UTCATOMSWS.AND URZ, UR8 ;  /* 0x0000000800ff79e3 */ /* 0x0003e20008000000 */
[----:B--2---:R-:W-:Y:S02]  /*5390*/  ISETP.EQ.U32.AND P0, PT, R2, UR7, PT ;  /* 0x0000000702007c0c */ /* 0x004fe4000bf02070 */
[----:B---3--:R-:W-:Y:S02]  /*53a0*/  LOP3.LUT R0, RZ, UR5, RZ, 0x33, !PT ;  /* 0x00000005ff007c12 */ /* 0x008fe4000f8e33ff */
[----:B-1----:R-:W-:Y:S02]  /*53b0*/  MOV R2, UR6 ;  /* 0x0000000600027c02 */ /* 0x002fe40008000f00 */
[----:B------:R-:W1:Y:S07]  /*53c0*/  REDUX UR5, R0 ;  /* 0x00000000000573c4 */ /* 0x000e6e0000000000 */
[----:B------:R2:W-:Y:S01]  /*53d0*/  @P0 ATOMS.AND RZ, [UR4+0x14], R2 ;  /* 0x00001402ffff098c */ /* 0x0005e2000a800004 */
[----:B-1----:R-:W-:-:S05]  /*53e0*/  IMAD.U32 R0, RZ, RZ, UR5 ;  /* 0x00000005ff007e24 */ /* 0x002fca000f8e00ff */
[----:B------:R2:W-:Y:S01]  /*53f0*/  @P0 ATOMS.AND RZ, [UR4+0x18], R0 ;  /* 0x00001800ffff098c */ /* 0x0005e2000a800004 */
[----:B------:R-:W-:Y:S05]  /*5400*/  BRA `(.L_x_108) ;  /* 0x0000000000147947 */ /* 0x000fea0003800000 */
.L_x_107:
[----:B------:R-:W-:Y:S02]  /*5410*/  MOV R2, 0x5430 ;  /* 0x0000543000027802 */ /* 0x000fe40000000f00 */
[----:B-1--45:R-:W-:Y:S05]  /*5420*/  CALL.REL.NOINC `($__internal_0_$__cuda_sm10x_tcgen05_guardrail_trap_col_being_dealloced_not_returned_by_alloc) ;  /* 0x0000004c008c7944 */ /* 0x032fea0003c00000 */
[----:B------:R-:W-:Y:S05]  /*5430*/  BRA `(.L_x_108) ;  /* 0x0000000000087947 */ /* 0x000fea0003800000 */
.L_x_106:
[----:B------:R-:W-:Y:S02]  /*5440*/  MOV R2, 0x5460 ;  /* 0x0000546000027802 */ /* 0x000fe40000000f00 */
[----:B-1--45:R-:W-:Y:S05]  /*5450*/  CALL.REL.NOINC `($__internal_2_$__cuda_sm10x_tcgen05_guardrail_trap_unallocated_columns_being_dealloced) ;  /* 0x0000004c00987944 */ /* 0x032fea0003c00000 */
.L_x_108:
[----:B------:R-:W-:Y:S01]  /*5460*/  NOP ;  /* 0x0000000000007918 */ /* 0x000fe20000000000 */
[----:B------:R-:W-:Y:S05]  /*5470*/  EXIT ;  /* 0x000000000000794d */ /* 0x000fea0003800000 */
.L_x_90:
[----:B------:R-:W-:-:S09]  /*5480*/  UISETP.NE.OR UP2, UPT, UR8, 0x3, !UP2 ;  /* 0x000000030800788c */ /* 0x000fd2000d745670 */
[----:B------:R-:W-:Y:S05]  /*5490*/  BRA.U UP2, `(.L_x_109) ;  /* 0x0000000d02787547 */ /* 0x000fea000b800000 */
[----:B------:R-:W1:Y:S01]  /*54a0*/  LDC R0, c[0x0][0xb30] ;  /* 0x0002cc00ff007b82 */ /* 0x000e620000000800 */
[----:B------:R-:W2:Y:S01]  /*54b0*/  LDCU.64 UR4, c[0x0][0x888] ;  /* 0x00011100ff0477ac */ /* 0x000ea20008000a00 */
[----:B------:R-:W-:Y:S02]  /*54c0*/  HFMA2 R25, -RZ, RZ, 0, 0 ;  /* 0x00000000ff197431 */ /* 0x000fe400000001ff */
[----:B------:R-:W-:Y:S01]  /*54d0*/  IMAD.MOV.U32 R27, RZ, RZ, 0x1 ;  /* 0x00000001ff1b7424 */ /* 0x000fe200078e00ff */
[----:B------:R-:W-:Y:S01]  /*54e0*/  MOV R23, 0x2800 ;  /* 0x0000280000177802 */ /* 0x000fe20000000f00 */
[----:B------:R-:W4:Y:S01]  /*54f0*/  LDCU.64 UR14, c[0x0][0x890] ;  /* 0x00011200ff0e77ac */ /* 0x000f220008000a00 */
[----:B------:R-:W-:Y:S01]  /*5500*/  IMAD.MOV.U32 R26, RZ, RZ, RZ ;  /* 0x000000ffff1a7224 */ /* 0x000fe200078e00ff */
[----:B------:R-:W3:Y:S01]  /*5510*/  LDC R22, c[0x0][0x370] ;  /* 0x0000dc00ff167b82 */ /* 0x000ee20000000800 */
[----:B------:R-:W-:Y:S01]  /*5520*/  UPLOP3.LUT UP1, UPT, UPT, UPT, UPT, 0x40, 0x4 ;  /* 0x000000000004789c */ /* 0x000fe20003f2e870 */
[----:B------:R-:W-:-:S06]  /*5530*/  UMOV UR6, URZ ;  /* 0x000000ff00067c82 */ /* 0x000fcc0008000000 */
[----:B------:R-:W3:Y:S01]  /*5540*/  LDC R3, c[0x0][0xb0c] ;  /* 0x0002c300ff037b82 */ /* 0x000ee20000000800 */
[----:B--2---:R-:W-:-:S03]  /*5550*/  UISETP.NE.U32.AND UP5, UPT, UR4, URZ, UPT ;  /* 0x000000ff0400728c */ /* 0x004fc6000bfa5070 */
[----:B------:R-:W-:Y:S01]  /*5560*/  UMOV UR4, 0x400 ;  /* 0x0000040000047882 */ /* 0x000fe20000000000 */
[----:B----4-:R-:W-:-:S03]  /*5570*/  UISETP.NE.U32.AND UP6, UPT, UR14, URZ, UPT ;  /* 0x000000ff0e00728c */ /* 0x010fc6000bfc5070 */
[----:B------:R-:W2:Y:S01]  /*5580*/  LDC R20, c[0x0][0xb20] ;  /* 0x0002c800ff147b82 */ /* 0x000ea20000000800 */
[----:B-1----:R-:W-:Y:S01]  /*5590*/  ISETP.NE.AND P1, PT, R0, 0x1, PT ;  /* 0x000000010000780c */ /* 0x002fe20003f25270 */
[----:B------:R-:W-:Y:S02]  /*55a0*/  UISETP.NE.AND.EX UP5, UPT, UR5, URZ, UPT, UP5 ;  /* 0x000000ff0500728c */ /* 0x000fe4000bfa5350 */
[----:B------:R-:W-:Y:S02]  /*55b0*/  ULEA UR4, UR37, UR4, 0x18 ;  /* 0x0000000425047291 */ /* 0x000fe4000f8ec0ff */
[----:B------:R-:W-:Y:S02]  /*55c0*/  UISETP.NE.AND.EX UP6, UPT, UR15, URZ, UPT, UP6 ;  /* 0x000000ff0f00728c */ /* 0x000fe4000bfc5360 */
[----:B------:R-:W1:Y:S08]  /*55d0*/  LDC.64 R28, c[0x0][0x348] ;  /* 0x0000d200ff1c7b82 */ /* 0x000e700000000a00 */
[----:B------:R-:W4:Y:S08]  /*55e0*/  LDC.64 R14, c[0x0][0xb10] ;  /* 0x0002c400ff0e7b82 */ /* 0x000f300000000a00 */
[----:B------:R-:W1:Y:S08]  /*55f0*/  LDC.64 R6, c[0x0][0xb18] ;  /* 0x0002c600ff067b82 */ /* 0x000e700000000a00 */
[----:B------:R-:W1:Y:S08]  /*5600*/  LDC.64 R4, c[0x0][0xb28] ;  /* 0x0002ca00ff047b82 */ /* 0x000e700000000a00 */
[----:B--23--:R-:W1:Y:S02]  /*5610*/  LDC R21, c[0x0][0x374] ;  /* 0x0000dd00ff157b82 */ /* 0x00ce640000000800 */
.L_x_117:
[C---:B------:R-:W-:Y:S02]  /*5620*/  LEA R0, R26.reuse, UR4, 0x3 ;  /* 0x000000041a007c11 */ /* 0x040fe4000f8e18ff */
[----:B------:R-:W-:Y:S02]  /*5630*/  SHF.L.U32 R2, R25, 0x1f, RZ ;  /* 0x0000001f19027819 */ /* 0x000fe400000006ff */
[----:B------:R-:W-:Y:S02]  /*5640*/  LEA R16, R26, UR4, 0x4 ;  /* 0x000000041a107c11 */ /* 0x000fe4000f8e20ff */
[----:B------:R-:W2:Y:S02]  /*5650*/  SYNCS.PHASECHK.TRANS64.TRYWAIT P0, [R0+URZ+0x300], R2 ;  /* 0x00030002000075a7 */ /* 0x000ea400080011ff */
[----:B--2---:R-:W-:Y:S05]  /*5660*/  @!P0 BRA `(.L_x_110) ;  /* 0x0000004800648947 */ /* 0x004fea0003800000 */
.L_x_257:
[----:B------:R-:W-:Y:S01]  /*5670*/  ISETP.GE.AND P0, PT, R60, 0x1, PT ;  /* 0x000000013c00780c */ /* 0x000fe20003f06270 */
[----:B------:R-:W3:Y:S01]  /*5680*/  LDS.128 R16, [R16+0x390] ;  /* 0x0003900010107984 */ /* 0x000ee20000000c00 */
[----:B------:R-:W-:Y:S01]  /*5690*/  ISETP.NE.U32.AND P3, PT, RZ, UR14, PT ;  /* 0x0000000eff007c0c */ /* 0x000fe2000bf65070 */
[----:B--2---:R-:W-:Y:S03]  /*56a0*/  VIADD R0, R0, 0x310 ;  /* 0x0000031000007836 */ /* 0x004fe60000000000 */
[----:B------:R-:W-:Y:S01]  /*56b0*/  ISETP.NE.AND.EX P3, PT, RZ, UR15, PT, P3 ;  /* 0x0000000fff007c0c */ /* 0x000fe2000bf65330 */
[----:B------:R-:W-:Y:S01]  /*56c0*/  @!PT LDS RZ, [RZ] ;  /* 0x00000000fffff984 */ /* 0x000fe20000000800 */
[----:B------:R-:W-:Y:S01]  /*56d0*/  @!PT LDS RZ, [RZ] ;  /* 0x00000000fffff984 */ /* 0x000fe20000000800 */
[----:B------:R-:W-:Y:S01]  /*56e0*/  @!PT LDS RZ, [RZ] ;  /* 0x00000000fffff984 */ /* 0x000fe20000000800 */
[----:B------:R-:W-:Y:S01]  /*56f0*/  @!PT LDS RZ, [RZ] ;  /* 0x00000000fffff984 */ /* 0x000fe20000000800 */
[----:B------:R2:W-:Y:S06]  /*5700*/  MEMBAR.ALL.CTA ;  /* 0x0000000000007992 */ /* 0x0005ec0000008000 */
[----:B--2---:R-:W2:Y:S01]  /*5710*/  FENCE.VIEW.ASYNC.S ;  /* 0x00000000000073c6 */ /* 0x004ea20000000000 */
[----:B------:R-:W-:Y:S04]  /*5720*/  PRMT R0, RZ, 0x654, R0 ;  /* 0x00000654ff007816 */ /* 0x000fe80000000000 */
[----:B--2---:R2:W-:Y:S01]  /*5730*/  SYNCS.ARRIVE.TRANS64.RED.A1T0 RZ, [R0+URZ], RZ ;  /* 0x000000ff00ff79a7 */ /* 0x0045e200081004ff */
[----:B---3--:R-:W-:Y:S11]  /*5740*/  LOP3.LUT P4, RZ, R18, 0x1, RZ, 0xc0, !PT ;  /* 0x0000000112ff7812 */ /* 0x008ff6000788c0ff */
[----:B------:R-:W-:Y:S02]  /*5750*/  @!UPT UIADD3 URZ, UPT, UPT, URZ, URZ, URZ ;  /* 0x000000fffffff290 */ /* 0x000fe4000fffe0ff */
[----:B------:R-:W-:Y:S02]  /*5760*/  @P4 MOV R11, R16 ;  /* 0x00000010000b4202 */ /* 0x000fe40000000f00 */
[----:B------:R-:W-:Y:S01]  /*5770*/  @P4 LOP3.LUT R10, R17, 0xffff, RZ, 0xc0, !PT ;  /* 0x0000ffff110a4812 */ /* 0x000fe200078ec0ff */
[----:B--2---:R-:W-:Y:S06]  /*5780*/  @!P0 BRA `(.L_x_111) ;  /* 0x0000000000a48947 */ /* 0x004fec0003800000 */
[-C--:B-1----:R-:W-:Y:S01]  /*5790*/  IMAD.HI.U32 R0, R21, R7.reuse, RZ ;  /* 0x0000000715007227 */ /* 0x082fe200078e00ff */
[----:B------:R-:W-:Y:S02]  /*57a0*/  ISETP.NE.AND P0, PT, R6, 0x1, PT ;  /* 0x000000010600780c */ /* 0x000fe40003f05270 */
[----:B------:R-:W-:Y:S01]  /*57b0*/  ISETP.NE.AND P2, PT, R60, 0x1, PT ;  /* 0x000000013c00780c */ /* 0x000fe20003f45270 */
[----:B----4-:R-:W-:Y:S01]  /*57c0*/  IMAD.HI.U32 R9, R22, R14, RZ ;  /* 0x0000000e16097227 */ /* 0x010fe200078e00ff */
[----:B------:R-:W-:Y:S02]  /*57d0*/  SHF.R.U32.HI R0, RZ, R20, R0 ;  /* 0x00000014ff007219 */ /* 0x000fe40000011600 */
[----:B------:R-:W-:Y:S01]  /*57e0*/  ISETP.NE.AND P5, PT, R3, 0x1, PT ;  /* 0x000000010300780c */ /* 0x000fe20003fa5270 */
[----:B------:R-:W-:Y:S01]  /*57f0*/  IMAD.HI.U32 R13, R10, R7, RZ ;  /* 0x000000070a0d7227 */ /* 0x000fe200078e00ff */
[----:B------:R-:W-:Y:S02]  /*5800*/  SHF.R.U32.HI R9, RZ, R15, R9 ;  /* 0x0000000fff097219 */ /* 0x000fe40000011609 */
[----:B------:R-:W-:Y:S01]  /*5810*/  SEL R0, R21, R0, !P0 ;  /* 0x0000000015007207 */ /* 0x000fe20004000000 */
[----:B------:R-:W-:Y:S01]  /*5820*/  IMAD.HI.U32 R12, R11, R14, RZ ;  /* 0x0000000e0b0c7227 */ /* 0x000fe200078e00ff */
[----:B------:R-:W-:Y:S03]  /*5830*/  SEL R9, R22, R9, !P5 ;  /* 0x0000000916097207 */ /* 0x000fe60006800000 */
[-C--:B------:R-:W-:Y:S01]  /*5840*/  IMAD.HI.U32 R8, R0, R4.reuse, RZ ;  /* 0x0000000400087227 */ /* 0x080fe200078e00ff */
[----:B------:R-:W-:Y:S03]  /*5850*/  SHF.R.U32.HI R12, RZ, R15, R12 ;  /* 0x0000000fff0c7219 */ /* 0x000fe6000001160c */
[----:B------:R-:W-:Y:S01]  /*5860*/  IMAD.HI.U32 R2, R9, R4, RZ ;  /* 0x0000000409027227 */ /* 0x000fe200078e00ff */
[-C--:B------:R-:W-:Y:S02]  /*5870*/  @P2 SHF.R.U32.HI R0, RZ, R5.reuse, R8 ;  /* 0x00000005ff002219 */ /* 0x080fe40000011608 */
[----:B------:R-:W-:Y:S02]  /*5880*/  SHF.R.U32.HI R8, RZ, R20, R13 ;  /* 0x00000014ff087219 */ /* 0x000fe4000001160d */
[----:B------:R-:W-:Y:S01]  /*5890*/  @P2 SHF.R.U32.HI R9, RZ, R5, R2 ;  /* 0x00000005ff092219 */ /* 0x000fe20000011602 */
[----:B------:R-:W-:Y:S01]  /*58a0*/  IMAD R0, R60, R0, RZ ;  /* 0x000000003c007224 */ /* 0x000fe200078e02ff */
[----:B------:R-:W-:Y:S02]  /*58b0*/  SEL R8, R10, R8, !P0 ;  /* 0x000000080a087207 */ /* 0x000fe40004000000 */
[----:B------:R-:W-:Y:S01]  /*58c0*/  SEL R2, R11, R12, !P5 ;  /* 0x0000000c0b027207 */ /* 0x000fe20006800000 */
[----:B------:R-:W-:Y:S01]  /*58d0*/  IMAD R12, R60, R9, RZ ;  /* 0x000000093c0c7224 */ /* 0x000fe200078e02ff */
[C---:B------:R-:W-:Y:S01]  /*58e0*/  ISETP.GE.AND P0, PT, R8.reuse, R0, PT ;  /* 0x000000000800720c */ /* 0x040fe20003f06270 */
[----:B------:R-:W-:Y:S03]  /*58f0*/  IMAD.HI.U32 R0, R8, R4, RZ ;  /* 0x0000000408007227 */ /* 0x000fe600078e00ff */
[----:B------:R-:W-:Y:S02]  /*5900*/  ISETP.GE.OR P0, PT, R2, R12, P0 ;  /* 0x0000000c0200720c */ /* 0x000fe40000706670 */
[-C--:B------:R-:W-:Y:S04]  /*5910*/  SHF.R.U32.HI R0, RZ, R5.reuse, R0 ;  /* 0x00000005ff007219 */ /* 0x080fe80000011600 */
[----:B------:R-:W-:Y:S05]  /*5920*/  SEL R13, R8, R0, !P2 ;  /* 0x00000000080d7207 */ /* 0x000fea0005000000 */
[----:B------:R-:W-:Y:S02]  /*5930*/  IMAD.MOV R12, RZ, RZ, -R13 ;  /* 0x000000ffff0c7224 */ /* 0x000fe400078e0a0d */
[----:B------:R-:W-:Y:S04]  /*5940*/  @!P0 IMAD.HI.U32 R0, R2, R4, RZ ;  /* 0x0000000402008227 */ /* 0x000fe800078e00ff */
[----:B------:R-:W-:Y:S01]  /*5950*/  IMAD R12, R60, R12, R8 ;  /* 0x0000000c3c0c7224 */ /* 0x000fe200078e0208 */
[----:B------:R-:W-:Y:S04]  /*5960*/  @!P0 SHF.R.U32.HI R0, RZ, R5, R0 ;  /* 0x00000005ff008219 */ /* 0x000fe80000011600 */
[----:B------:R-:W-:Y:S04]  /*5970*/  @!P0 SEL R0, R2, R0, !P2 ;  /* 0x0000000002008207 */ /* 0x000fe80005000000 */
[----:B------:R-:W-:Y:S01]  /*5980*/  @!P0 IADD3 R13, PT, PT, R13, -R0, RZ ;  /* 0x800000000d0d8210 */ /* 0x000fe20007ffe0ff */
[----:B------:R-:W-:Y:S01]  /*5990*/  @!P0 IMAD R0, R9, R12, R0 ;  /* 0x0000000c09008224 */ /* 0x000fe200078e0200 */
[----:B------:R-:W-:Y:S01]  /*59a0*/  IADD3 R9, PT, PT, -R8, RZ, RZ ;  /* 0x000000ff08097210 */ /* 0x000fe20007ffe1ff */
[--C-:B------:R-:W-:Y:S02]  /*59b0*/  IMAD.MOV R12, RZ, RZ, -R2.reuse ;  /* 0x000000ffff0c7224 */ /* 0x100fe400078e0a02 */
[----:B------:R-:W-:Y:S02]  /*59c0*/  @!P0 IMAD R8, R13, R60, R2 ;  /* 0x0000003c0d088224 */ /* 0x000fe400078e0202 */
[----:B------:R-:W-:Y:S02]  /*59d0*/  @!P0 IMAD.MOV.U32 R2, RZ, RZ, R0 ;  /* 0x000000ffff028224 */ /* 0x000fe400078e0000 */
[----:B------:R-:W-:Y:S02]  /*59e0*/  IMAD R11, R3, R12, R11 ;  /* 0x0000000c030b7224 */ /* 0x000fe400078e020b */
[----:B------:R-:W-:Y:S02]  /*59f0*/  IMAD R10, R6, R9, R10 ;  /* 0x00000009060a7224 */ /* 0x000fe400078e020a */
[----:B------:R-:W-:Y:S02]  /*5a00*/  IMAD R11, R2, R3, R11 ;  /* 0x00000003020b7224 */ /* 0x000fe400078e020b */
[----:B------:R-:W-:Y:S02]  /*5a10*/  IMAD R10, R8, R6, R10 ;  /* 0x00000006080a7224 */ /* 0x000fe400078e020a */
.L_x_111:
[----:B------:R-:W-:Y:S05]  /*5a20*/  BRA.U UP1, `(.L_x_112) ;  /* 0x0000000101107547 */ /* 0x000fea000b800000 */
[----:B------:R-:W-:Y:S04]  /*5a30*/  MOV R2, UR7 ;  /* 0x0000000700027c02 */ /* 0x000fe80008000f00 */
[----:B------:R-:W-:Y:S04]  /*5a40*/  SHF.L.U32 R2, R2, 0x1f, RZ ;  /* 0x0000001f02027819 */ /* 0x000fe800000006ff */
[----:B------:R-:W2:Y:S02]  /*5a50*/  SYNCS.PHASECHK.TRANS64.TRYWAIT P0, [UR4+0x2f8], R2 ;  /* 0x0002f802ff0075a7 */ /* 0x000ea40008001104 */
[----:B--2---:R-:W-:Y:S05]  /*5a60*/  @!P0 BRA `(.L_x_113) ;  /* 0x0000004400788947 */ /* 0x004fea0003800000 */
.L_x_112:
[----:B------:R-:W-:Y:S05]  /*5a70*/  BRA.U !UP6, `(.L_x_114) ;  /* 0x000000010e347547 */ /* 0x000fea000b800000 */
[----:B------:R-:W-:Y:S01]  /*5a80*/  UPLOP3.LUT UP0, UPT, UPT, UPT, UP5, 0x80, 0x8 ;  /* 0x000000000008789c */ /* 0x000fe20003f0f050 */
[----:B--2---:R-:W-:Y:S02]  /*5a90*/  HFMA2 R0, -RZ, RZ, 0, 5.9604644775390625e-08 ;  /* 0x00000001ff007431 */ /* 0x004fe400000001ff */
[----:B------:R-:W-:Y:S03]  /*5aa0*/  IMAD.MOV.U32 R110, RZ, RZ, 0x1 ;  /* 0x00000001ff6e7424 */ /* 0x000fe600078e00ff */
[----:B------:R-:W-:Y:S05]  /*5ab0*/  PLOP3.LUT P0, PT, PT, PT, UP0, 0x80, 0x8 ;  /* 0x000000000008781c */ /* 0x000fea0003f0f008 */
[----:B------:R-:W2:Y:S01]  /*5ac0*/  @UP0 LDCU.64 UR8, c[0x0][0x888] ;  /* 0x00011100ff0807ac */ /* 0x000ea20008000a00 */
[----:B------:R-:W-:Y:S07]  /*5ad0*/  @UP0 UIMAD UR5, UR36, UR14, URZ ;  /* 0x0000000e240502a4 */ /* 0x000fee000f8e02ff */
[----:B------:R-:W-:Y:S01]  /*5ae0*/  @!P0 PRMT R110, R0, 0x7610, R110 ;  /* 0x00007610006e8816 */ /* 0x000fe2000000006e */
[----:B--2---:R-:W-:Y:S03]  /*5af0*/  @UP0 UIMAD.WIDE UR8, UR5, 0x4, UR8 ;  /* 0x00000004050808a5 */ /* 0x004fe6000f8e0208 */
[----:B------:R-:W2:Y:S03]  /*5b00*/  @!UP0 LDCU UR5, c[0x0][0x880] ;  /* 0x00011000ff0587ac */ /* 0x000ea60008000800 */
[----:B------:R-:W-:Y:S01]  /*5b10*/  IMAD.U32 R8, RZ, RZ, UR8 ;  /* 0x00000008ff087e24 */ /* 0x000fe2000f8e00ff */
[----:B------:R-:W-:Y:S05]  /*5b20*/  MOV R9, UR9 ;  /* 0x0000000900097c02 */ /* 0x000fea0008000f00 */
[----:B-----5:R3:W5:Y:S02]  /*5b30*/  @P0 LDG.E R67, desc[UR46][R8.64] ;  /* 0x0000002e08430981 */ /* 0x020764000c1e1900 */
[----:B--23--:R-:W-:Y:S07]  /*5b40*/  @!P0 IMAD.U32 R67, RZ, RZ, UR5 ;  /* 0x00000005ff438e24 */ /* 0x00cfee000f8e00ff */
.L_x_114:
[----:B-----5:R-:W-:Y:S01]  /*5b50*/  @!P3 FSETP.EQ.AND P2, PT, R67, RZ, PT ;  /* 0x000000ff4300b20b */ /* 0x020fe20003f42000 */
[----:B------:R-:W-:Y:S01]  /*5b60*/  @!UPT UIADD3 URZ, UPT, UPT, URZ, URZ, URZ ;  /* 0x000000fffffff290 */ /* 0x000fe2000fffe0ff */
[----:B------:R-:W-:Y:S11]  /*5b70*/  @!P3 BRA `(.L_x_115) ;  /* 0x000000000014b947 */ /* 0x000ff60003800000 */
[----:B------:R-:W-:Y:S02]  /*5b80*/  LOP3.LUT P0, RZ, R110, 0xff, RZ, 0xc0, !PT ;  /* 0x000000ff6eff7812 */ /* 0x000fe4000780c0ff */
[----:B------:R-:W-:Y:S04]  /*5b90*/  PLOP3.LUT P2, PT, PT, PT, UP0, 0x80, 0x8 ;  /* 0x000000000008781c */ /* 0x000fe80003f4f008 */
[----:B------:R-:W-:Y:S07]  /*5ba0*/  PLOP3.LUT P2, PT, P2, PT, PT, 0x8, 0x80 ;  /* 0x000000000080781c */ /* 0x000fee000174e170 */
[----:B------:R-:W-:Y:S11]  /*5bb0*/  @P0 FSETP.EQ.AND P2, PT, R67, RZ, PT ;  /* 0x000000ff4300020b */ /* 0x000ff60003f42000 */
[----:B------:R-:W-:Y:S02]  /*5bc0*/  @!UPT UIADD3 URZ, UPT, UPT, URZ, URZ, URZ ;  /* 0x000000fffffff290 */ /* 0x000fe4000fffe0ff */
.L_x_115:
[----:B------:R-:W3:Y:S01]  /*5bd0*/  LDC.64 R8, c[0x0][0xb10] ;  /* 0x0002c400ff087b82 */ /* 0x000ee20000000a00 */
[----:B------:R-:W-:Y:S01]  /*5be0*/  ULEA UR13, UR6, UR4, 0x3 ;  /* 0x00000004060d7291 */ /* 0x000fe2000f8e18ff */
[----:B------:R-:W-:Y:S01]  /*5bf0*/  SHF.L.U32 R30, R27, 0x1f, RZ ;  /* 0x0000001f1b1e7819 */ /* 0x000fe200000006ff */
[----:B------:R-:W-:Y:S01]  /*5c00*/  VIADD R26, R26, 0x1 ;  /* 0x000000011a1a7836 */ /* 0x000fe20000000000 */
[----:B------:R-:W-:Y:S04]  /*5c10*/  @P4 SHF.R.U32.HI R24, RZ, 0x10, R17 ;  /* 0x00000010ff184819 */ /* 0x000fe80000011611 */
[----:B------:R-:W5:Y:S02]  /*5c20*/  LDC.64 R12, c[0x0][0xb18] ;  /* 0x0002c600ff0c7b82 */ /* 0x000f640000000a00 */
[----:B------:R-:W1:Y:S01]  /*5c30*/  SYNCS.PHASECHK.TRANS64.TRYWAIT P5, [UR13+0x2e0], R30 ;  /* 0x0002e01eff0075a7 */ /* 0x000e6200080a110d */
[C---:B---3--:R-:W-:Y:S05]  /*5c40*/  @!P1 IMAD.HI.U32 R8, R11.reuse, R8, RZ ;  /* 0x000000080b089227 */ /* 0x048fea00078e00ff */
[----:B--2---:R-:W2:Y:S01]  /*5c50*/  @!P1 LDC R0, c[0x0][0xb20] ;  /* 0x0002c800ff009b82 */ /* 0x004ea20000000800 */
[----:B------:R-:W-:Y:S01]  /*5c60*/  @!P1 SHF.R.U32.HI R8, RZ, R9, R8 ;  /* 0x00000009ff089219 */ /* 0x000fe20000011608 */
[----:B-----5:R-:W-:Y:S01]  /*5c70*/  @!P1 IMAD.HI.U32 R13, R10, R13, RZ ;  /* 0x0000000d0a0d9227 */ /* 0x020fe200078e00ff */
[----:B------:R-:W-:Y:S05]  /*5c80*/  @!P1 ISETP.NE.AND P0, PT, R12, 0x1, PT ;  /* 0x000000010c00980c */ /* 0x000fea0003f05270 */
[----:B------:R-:W3:Y:S01]  /*5c90*/  @!P1 LDC R2, c[0x0][0xb0c] ;  /* 0x0002c300ff029b82 */ /* 0x000ee20000000800 */
[----:B--2---:R-:W-:Y:S02]  /*5ca0*/  @!P1 SHF.R.U32.HI R0, RZ, R0, R13 ;  /* 0x00000000ff009219 */ /* 0x004fe4000001160d */
[----:B---3--:R-:W-:Y:S02]  /*5cb0*/  @!P1 ISETP.NE.AND P3, PT, R2, 0x1, PT ;  /* 0x000000010200980c */ /* 0x008fe40003f65270 */
[----:B------:R-:W-:Y:S02]  /*5cc0*/  @!P1 SEL R9, R10, R0, !P0 ;  /* 0x000000000a099207 */ /* 0x000fe40004000000 */
[----:B------:R-:W-:Y:S02]  /*5cd0*/  ELECT P0, URZ, PT ;  /* 0x0000000000ff782f */ /* 0x000fe40003800000 */
[----:B------:R-:W-:Y:S05]  /*5ce0*/  @!P1 SEL R8, R11, R8, !P3 ;  /* 0x000000080b089207 */ /* 0x000fea0005800000 */
[----:B------:R-:W-:Y:S02]  /*5cf0*/  @!P1 IMAD.IADD R0, R9, 0x1, -R8 ;  /* 0x0000000109009824 */ /* 0x000fe400078e0a08 */
[----:B------:R-:W-:Y:S02]  /*5d00*/  @!P1 IMAD.IADD R8, R8, 0x1, -R9 ;  /* 0x0000000108089824 */ /* 0x000fe400078e0a09 */
[----:B------:R-:W-:Y:S02]  /*5d10*/  @!P1 IMAD R11, R0, R2, R11 ;  /* 0x00000002000b9224 */ /* 0x000fe400078e020b */
[----:B------:R-:W-:Y:S01]  /*5d20*/  @!P1 IMAD R10, R8, R12, R10 ;  /* 0x0000000c080a9224 */ /* 0x000fe200078e020a */
[----:B-1----:R-:W-:Y:S06]  /*5d30*/  @!P5 BRA `(.L_x_116) ;  /* 0x0000004000dcd947 */ /* 0x002fec0003800000 */
.L_x_260:
[----:B------:R-:W-:Y:S01]  /*5d40*/  UIADD3 UR41, UPT, UPT, UR13, 0x2d0, URZ ;  /* 0x000002d00d297890 */ /* 0x000fe2000fffe0ff */
[----:B------:R-:W-:Y:S01]  /*5d50*/  PLOP3.LUT P0, PT, P2, P0, PT, 0xf2, 0x2f ;  /* 0x00000000002f781c */ /* 0x000fe20001701e72 */
[----:B------:R-:W-:Y:S01]  /*5d60*/  UMOV UR22, 0x0 ;  /* 0x0000000000167882 */ /* 0x000fe20000000000 */
[----:B------:R-:W-:Y:S01]  /*5d70*/  UMOV UR23, 0x10000000 ;  /* 0x1000000000177882 */ /* 0x000fe20000000000 */
[----:B------:R-:W-:Y:S01]  /*5d80*/  UPRMT UR21, UR37, 0x654, UR41 ;  /* 0x0000065425157896 */ /* 0x000fe20008000029 */
[----:B------:R-:W-:Y:S02]  /*5d90*/  UMOV UR44, UR36 ;  /* 0x00000024002c7c82 */ /* 0x000fe40008000000 */
[----:B------:R-:W-:Y:S01]  /*5da0*/  UMOV UR33, UR41 ;  /* 0x0000002900217c82 */ /* 0x000fe20008000000 */
[----:B------:R-:W-:Y:S01]  /*5db0*/  UMOV UR28, UR36 ;  /* 0x00000024001c7c82 */ /* 0x000fe20008000000 */
[----:B------:R-:W-:Y:S01]  /*5dc0*/  UMOV UR25, UR41 ;  /* 0x0000002900197c82 */ /* 0x000fe20008000000 */
[----:B------:R-:W-:Y:S01]  /*5dd0*/  UMOV UR20, UR36 ;  /* 0x0000002400147c82 */ /* 0x000fe20008000000 */
[----:B------:R-:W-:Y:S01]  /*5de0*/  UMOV UR17, UR41 ;  /* 0x0000002900117c82 */ /* 0x000fe20008000000 */
[----:B------:R-:W-:Y:S02]  /*5df0*/  UMOV UR12, UR36 ;  /* 0x00000024000c7c82 */ /* 0x000fe40008000000 */
[----:B------:R-:W-:Y:S01]  /*5e00*/  @!P0 IADD3 R2, P2, PT, R28, 0x580, RZ ;  /* 0x000005801c028810 */ /* 0x000fe20007f5e0ff */
[----:B------:R-:W-:Y:S01]  /*5e10*/  @!P0 IMAD R108, R108, 0x50, RZ ;  /* 0x000000506c6c8824 */ /* 0x000fe200078e02ff */
[----:B------:R-:W-:Y:S01]  /*5e20*/  VOTEU.ALL UP1, P0 ;  /* 0x0000000000ff7886 */ /* 0x000fe20000020000 */
[----:B------:R-:W-:Y:S01]  /*5e30*/  VOTEU.ALL UP3, P0 ;  /* 0x0000000000ff7886 */ /* 0x000fe20000060000 */
[----:B------:R-:W-:Y:S01]  /*5e40*/  @!P0 R2UR UR9, R2 ;  /* 0x00000000020982ca */ /* 0x000fe200000e0000 */
[----:B-1----:R-:W-:Y:S01]  /*5e50*/  @!P0 IMAD.X R0, RZ, RZ, R29, P2 ;  /* 0x000000ffff008224 */ /* 0x002fe200010e061d */
[----:B------:R-:W-:Y:S01]  /*5e60*/  VOTEU.ALL UP4, P0 ;  /* 0x0000000000ff7886 */ /* 0x000fe20000080000 */
[----:B------:R-:W-:Y:S01]  /*5e70*/  @!P0 IMAD.SHL.U32 R109, R109, 0x40, RZ ;  /* 0x000000406d6d8824 */ /* 0x000fe200078e00ff */
[----:B------:R-:W-:Y:S01]  /*5e80*/  @!P0 R2UR UR42, R108 ;  /* 0x000000006c2a82ca */ /* 0x000fe200000e0000 */
[----:B------:R-:W-:Y:S01]  /*5e90*/  VOTEU.ALL UP2, P0 ;  /* 0x0000000000ff7886 */ /* 0x000fe20000040000 */
[----:B------:R-:W-:Y:S01]  /*5ea0*/  @!P0 R2UR UR8, R0 ;  /* 0x00000000000882ca */ /* 0x000fe200000e0000 */
[----:B------:R-:W-:Y:S01]  /*5eb0*/  @!UP4 UIMAD UR5, UR6, 0x2800, UR4 ;  /* 0x000028000605c8a4 */ /* 0x000fe2000f8e0204 */
[----:B------:R-:W-:Y:S01]  /*5ec0*/  @!P0 R2UR UR43, R109 ;  /* 0x000000006d2b82ca */ /* 0x000fe200000e0000 */
[----:B------:R-:W-:Y:S02]  /*5ed0*/  IMAD.IADD R108, R10, 0x1, R106 ;  /* 0x000000010a6c7824 */ /* 0x000fe400078e026a */
[----:B------:R-:W-:Y:S01]  /*5ee0*/  @!UP4 UIADD3 UR40, UPT, UPT, UR5, 0x400, URZ ;  /* 0x000004000528c890 */ /* 0x000fe2000fffe0ff */
[----:B------:R-:W-:Y:S01]  /*5ef0*/  IMAD.IADD R109, R11, 0x1, R107 ;  /* 0x000000010b6d7824 */ /* 0x000fe200078e026b */
[----:B------:R-:W-:Y:S01]  /*5f00*/  @!UP4 UIADD3 UR32, UPT, UPT, UR5, 0xc00, URZ ;  /* 0x00000c000520c890 */ /* 0x000fe2000fffe0ff */
[----:B------:R-:W-:Y:S01]  /*5f10*/  IMAD.U32 R8, RZ, RZ, UR9 ;  /* 0x00000009ff087e24 */ /* 0x000fe2000f8e00ff */
[----:B------:R-:W-:Y:S02]  /*5f20*/  @!UP4 UIADD3 UR24, UPT, UPT, UR5, 0x1400, URZ ;  /* 0x000014000518c890 */ /* 0x000fe4000fffe0ff */
[----:B------:R-:W-:Y:S02]  /*5f30*/  @!UP4 UIADD3 UR34, UPT, UPT, UR42, 0x10, URZ ;  /* 0x000000102a22c890 */ /* 0x000fe4000fffe0ff */
[----:B------:R-:W-:Y:S01]  /*5f40*/  IMAD.U32 R9, RZ, RZ, UR8 ;  /* 0x00000008ff097e24 */ /* 0x000fe2000f8e00ff */
[----:B------:R-:W-:Y:S01]  /*5f50*/  @!P0 R2UR UR30, R8 ;  /* 0x00000000081e82ca */ /* 0x000fe200000e0000 */
[----:B------:R-:W-:Y:S01]  /*5f60*/  UMOV UR35, UR43 ;  /* 0x0000002b00237c82 */ /* 0x000fe20008000000 */
[----:B------:R-:W-:Y:S02]  /*5f70*/  @!UP4 UIADD3 UR26, UPT, UPT, UR42, 0x20, URZ ;  /* 0x000000202a1ac890 */ /* 0x000fe4000fffe0ff */
[----:B------:R-:W-:Y:S01]  /*5f80*/  @!P0 R2UR UR31, R9 ;  /* 0x00000000091f82ca */ /* 0x000fe200000e0000 */
[----:B------:R-:W-:Y:S01]  /*5f90*/  UMOV UR27, UR43 ;  /* 0x0000002b001b7c82 */ /* 0x000fe20008000000 */
[----:B------:R-:W-:Y:S02]  /*5fa0*/  @!UP4 UIADD3 UR18, UPT, UPT, UR42, 0x30, URZ ;  /* 0x000000302a12c890 */ /* 0x000fe4000fffe0ff */
[----:B------:R-:W-:Y:S01]  /*5fb0*/  @!UP4 UIADD3 UR16, UPT, UPT, UR5, 0x1c00, URZ ;  /* 0x00001c000510c890 */ /* 0x000fe2000fffe0ff */
[----:B------:R-:W-:Y:S01]  /*5fc0*/  UMOV UR19, UR43 ;  /* 0x0000002b00137c82 */ /* 0x000fe20008000000 */
[----:B------:R-:W-:Y:S02]  /*5fd0*/  @!UP4 UIADD3 UR10, UPT, UPT, UR42, 0x40, URZ ;  /* 0x000000402a0ac890 */ /* 0x000fe4000fffe0ff */
[----:B------:R-:W-:Y:S01]  /*5fe0*/  @!UP4 UIADD3 UR8, UPT, UPT, UR5, 0x2400, URZ ;  /* 0x000024000508c890 */ /* 0x000fe2000fffe0ff */
[----:B------:R-:W-:Y:S01]  /*5ff0*/  UMOV UR9, UR41 ;  /* 0x0000002900097c82 */ /* 0x000fe20008000000 */
[----:B------:R-:W-:Y:S03]  /*6000*/  UMOV UR11, UR43 ;  /* 0x0000002b000b7c82 */ /* 0x000fe60008000000 */
[----:B------:R-:W-:Y:S01]  /*6010*/  @!UP1 UTMALDG.3D [UR40], [UR30], desc[UR22] ;  /* 0x000016281e0095b4 */ /* 0x000fe20008011000 */
[----:B------:R-:W-:Y:S01]  /*6020*/  VOTEU.ALL UP1, P0 ;  /* 0x0000000000ff7886 */ /* 0x000fe20000020000 */
[----:B------:R1:W-:Y:S01]  /*6030*/  @!UP3 UTMALDG.3D [UR32], [UR30], desc[UR22] ;  /* 0x000016201e00b5b4 */ /* 0x0003e20008011000 */
[----:B------:R2:W-:Y:S01]  /*6040*/  @!UP2 UTMALDG.3D [UR24], [UR30], desc[UR22] ;  /* 0x000016181e00a5b4 */ /* 0x0005e20008011000 */
[----:B------:R-:W-:Y:S02]  /*6050*/  VOTEU.ALL UP2, P0 ;  /* 0x0000000000ff7886 */ /* 0x000fe40000040000 */
[----:B------:R2:W-:Y:S03]  /*6060*/  @!UP1 UTMALDG.3D [UR16], [UR30], desc[UR22] ;  /* 0x000016101e0095b4 */ /* 0x0005e60008011000 */
[----:B------:R2:W-:Y:S01]  /*6070*/  @!UP2 UTMALDG.3D [UR8], [UR30], desc[UR22] ;  /* 0x000016081e00a5b4 */ /* 0x0005e20008011000 */
[----:B------:R2:W-:Y:S01]  /*6080*/  @!P0 SYNCS.ARRIVE.TRANS64.RED.A0TR RZ, [UR13+0x2d0], R23 ;  /* 0x0002d017ffff89a7 */ /* 0x0005e2000830040d */
[C---:B------:R-:W-:Y:S04]  /*6090*/  ISETP.NE.AND P0, PT, R26.reuse, 0x2, PT ;  /* 0x000000021a00780c */ /* 0x040fe80003f05270 */
[----:B------:R-:W-:Y:S02]  /*60a0*/  SEL R0, RZ, 0x1, P0 ;  /* 0x00000001ff007807 */ /* 0x000fe40000000000 */
[----:B------:R-:W-:Y:S02]  /*60b0*/  SEL R26, R26, RZ, P0 ;  /* 0x000000ff1a1a7207 */ /* 0x000fe40000000000 */
[----:B------:R-:W-:Y:S02]  /*60c0*/  LOP3.LUT R25, R25, R0, RZ, 0x3c, !PT ;  /* 0x0000000019197212 */ /* 0x000fe400078e3cff */
[----:B-1----:R-:W-:Y:S01]  /*60d0*/  @P4 R2UR UR36, R24 ;  /* 0x00000000182442ca */ /* 0x002fe200000e0000 */
[----:B------:R-:W-:Y:S01]  /*60e0*/  SYNCS.ARRIVE.TRANS64.RED.A1T0 RZ, [UR21], RZ ;  /* 0x000000ffffff79a7 */ /* 0x000fe20008100415 */
[----:B------:R-:W-:Y:S04]  /*60f0*/  UIADD3 UR21, UPT, UPT, UR6, 0x1, URZ ;  /* 0x0000000106157890 */ /* 0x000fe8000fffe0ff */
[----:B------:R-:W-:Y:S04]  /*6100*/  UISETP.NE.AND UP1, UPT, UR21, 0x2, UPT ;  /* 0x000000021500788c */ /* 0x000fe8000bf25270 */
[----:B------:R-:W-:Y:S02]  /*6110*/  USEL UR13, URZ, 0x1, UP1 ;  /* 0x00000001ff0d7887 */ /* 0x000fe40008800000 */
[----:B------:R-:W-:Y:S02]  /*6120*/  USEL UR6, UR21, URZ, UP1 ;  /* 0x000000ff15067287 */ /* 0x000fe40008800000 */
[----:B------:R-:W-:Y:S02]  /*6130*/  UPLOP3.LUT UP1, UPT, UPT, UPT, UPT, 0x80, 0x8 ;  /* 0x000000000008789c */ /* 0x000fe40003f2f070 */
[----:B------:R-:W-:Y:S01]  /*6140*/  LOP3.LUT R27, R27, UR13, RZ, 0x3c, !PT ;  /* 0x0000000d1b1b7c12 */ /* 0x000fe2000f8e3cff */
[----:B--2---:R-:W-:Y:S08]  /*6150*/  @P4 BRA `(.L_x_117) ;  /* 0xfffffff400304947 */ /* 0x004ff0000383ffff */
[----:B------:R-:W-:Y:S01]  /*6160*/  UIADD3 UR5, UPT, UPT, UR4, 0x2e0, URZ ;  /* 0x000002e004057890 */ /* 0x000fe2000fffe0ff */
[----:B------:R-:W-:-:S03]  /*6170*/  SHF.L.U32 R2, R27, 0x1f, RZ ;  /* 0x0000001f1b027819 */ /* 0x000fc600000006ff */
[----:B------:R-:W-:-:S09]  /*6180*/  ULEA UR4, UR6, UR5, 0x3 ;  /* 0x0000000506047291 */ /* 0x000fd2000f8e18ff */
[----:B------:R-:W1:Y:S02]  /*6190*/  SYNCS.PHASECHK.TRANS64.TRYWAIT P0, [UR4], R2 ;  /* 0x00000002ff0075a7 */ /* 0x000e640008001104 */
[----:B-1----:R-:W-:Y:S05]  /*61a0*/  @!P0 BRA `(.L_x_118) ;  /* 0x0000003c00d88947 */ /* 0x002fea0003800000 */
.L_x_262:
[----:B------:R-:W-:-:S04]  /*61b0*/  UIADD3 UR6, UPT, UPT, UR6, 0x1, URZ ;  /* 0x0000000106067890 */ /* 0x000fc8000fffe0ff */
[----:B------:R-:W-:-:S04]  /*61c0*/  UISETP.NE.AND UP0, UPT, UR6, 0x2, UPT ;  /* 0x000000020600788c */ /* 0x000fc8000bf05270 */
[----:B------:R-:W-:Y:S02]  /*61d0*/  USEL UR4, URZ, 0x1, UP0 ;  /* 0x00000001ff047887 */ /* 0x000fe40008000000 */
[----:B------:R-:W-:-:S04]  /*61e0*/  USEL UR6, UR6, URZ, UP0 ;  /* 0x000000ff06067287 */ /* 0x000fc80008000000 */
[----:B------:R-:W-:Y:S01]  /*61f0*/  ULEA UR6, UR6, UR5, 0x3 ;  /* 0x0000000506067291 */ /* 0x000fe2000f8e18ff */
[----:B-1----:R-:W-:-:S04]  /*6200*/  LOP3.LUT R2, R27, UR4, RZ, 0x3c, !PT ;  /* 0x000000041b027c12 */ /* 0x002fc8000f8e3cff */
[----:B------:R-:W-:Y:S01]  /*6210*/  SHF.L.U32 R2, R2, 0x1f, RZ ;  /* 0x0000001f02027819 */ /* 0x000fe200000006ff */
[----:B------:R-:W-:-:S07]  /*6220*/  IMAD.U32 R0, RZ, RZ, UR6 ;  /* 0x00000006ff007e24 */ /* 0x000fce000f8e00ff */
.L_x_119:
[----:B-1----:R1:W2:Y:S02]  /*6230*/  SYNCS.PHASECHK.TRANS64.TRYWAIT P0, [R0+URZ], R2 ;  /* 0x00000002000075a7 */ /* 0x0022a400080011ff */
[----:B--2---:R-:W-:Y:S05]  /*6240*/  @!P0 NANOSLEEP.SYNCS 0x989680 ;  /* 0x009896800000895d */ /* 0x004fea0003900000 */
[----:B------:R-:W2:Y:S02]  /*6250*/  @!P0 SYNCS.PHASECHK.TRANS64 P0, [R0+URZ], R2 ;  /* 0x00000002000085a7 */ /* 0x000ea400080010ff */
[----:B--2---:R-:W-:Y:S05]  /*6260*/  @P0 EXIT ;  /* 0x000000000000094d */ /* 0x004fea0003800000 */
[----:B------:R-:W-:Y:S05]  /*6270*/  BRA `(.L_x_119) ;  /* 0xfffffffc00ec7947 */ /* 0x000fea000383ffff */
.L_x_109:
[----:B------:R-:W-:-:S06]  /*6280*/  UISETP.GE.AND UP1, UPT, UR8, 0x4, UPT ;  /* 0x000000040800788c */ /* 0x000fcc000bf26270 */
[----:B------:R-:W-:-:S13]  /*6290*/  PLOP3.LUT P0, PT, PT, PT, UP1, 0x80, 0x8 ;  /* 0x000000000008781c */ /* 0x000fda0003f0f018 */
[----:B------:R-:W-:Y:S05]  /*62a0*/  @!P0 EXIT ;  /* 0x000000000000894d */ /* 0x000fea0003800000 */
[----:B------:R-:W-:Y:S01]  /*62b0*/  BAR.SYNC.DEFER_BLOCKING 0x6, 0xa0 ;  /* 0x0182800000007b1d */ /* 0x000fe20000010000 */
[C---:B------:R-:W-:Y:S01]  /*62c0*/  IMAD.SHL.U32 R3, R121.reuse, 0x10, RZ ;  /* 0x0000001079037824 */ /* 0x040fe200078e00ff */
[----:B------:R-:W-:Y:S01]  /*62d0*/  SHF.R.U32.HI R4, RZ, 0x1, R121 ;  /* 0x00000001ff047819 */ /* 0x000fe20000011679 */
[C---:B------:R-:W-:Y:S01]  /*62e0*/  IMAD.SHL.U32 R2, R121.reuse, 0x8, RZ ;  /* 0x0000000879027824 */ /* 0x040fe200078e00ff */
[----:B------:R-:W-:Y:S01]  /*62f0*/  CS2R R118, SRZ ;  /* 0x0000000000767805 */ /* 0x000fe2000001ff00 */
[----:B------:R-:W-:Y:S01]  /*6300*/  IMAD.U32 R16, R121, 0x10000, RZ ;  /* 0x0001000079107824 */ /* 0x000fe200078e00ff */
[----:B------:R-:W-:Y:S02]  /*6310*/  UMOV UR40, 0x400 ;  /* 0x0000040000287882 */ /* 0x000fe40000000000 */
[----:B------:R-:W1:Y:S01]  /*6320*/  LDC R113, c[0x0][0x370] ;  /* 0x0000dc00ff717b82 */ /* 0x000e620000000800 */
[----:B------:R-:W-:Y:S01]  /*6330*/  ULEA UR40, UR37, UR40, 0x18 ;  /* 0x0000002825287291 */ /* 0x000fe2000f8ec0ff */
[----:B------:R-:W-:Y:S01]  /*6340*/  LOP3.LUT R5, R3, 0x40, RZ, 0xc0, !PT ;  /* 0x0000004003057812 */ /* 0x000fe200078ec0ff */
[----:B------:R-:W-:Y:S01]  /*6350*/  IMAD.SHL.U32 R114, R121, 0x2, RZ ;  /* 0x0000000279727824 */ /* 0x000fe200078e00ff */
[----:B------:R-:W-:Y:S01]  /*6360*/  LOP3.LUT R2, R2, 0x300, RZ, 0xc0, !PT ;  /* 0x0000030002027812 */ /* 0x000fe200078ec0ff */
[----:B------:R-:W-:Y:S01]  /*6370*/  IMAD.MOV.U32 R120, RZ, RZ, 0x1 ;  /* 0x00000001ff787424 */ /* 0x000fe200078e00ff */
[----:B------:R-:W-:Y:S01]  /*6380*/  LOP3.LUT R4, R5, 0x8, R4, 0xf8, !PT ;  /* 0x0000000805047812 */ /* 0x000fe200078ef804 */
[----:B------:R-:W-:Y:S01]  /*6390*/  IMAD.MOV.U32 R65, RZ, RZ, RZ ;  /* 0x000000ffff417224 */ /* 0x000fe200078e00ff */
[----:B------:R-:W2:Y:S01]  /*63a0*/  LDC R62, c[0x0][0xb0c] ;  /* 0x0002c300ff3e7b82 */ /* 0x000ea20000000800 */
[--C-:B------:R-:W-:Y:S01]  /*63b0*/  LOP3.LUT R2, R2, 0x30, R3.reuse, 0xf8, !PT ;  /* 0x0000003002027812 */ /* 0x100fe200078ef803 */
[----:B------:R-:W-:Y:S01]  /*63c0*/  IMAD.MOV.U32 R123, RZ, RZ, RZ ;  /* 0x000000ffff7b7224 */ /* 0x000fe200078e00ff */
[----:B------:R-:W-:Y:S01]  /*63d0*/  LOP3.LUT R16, R16, 0x600000, RZ, 0xc0, !PT ;  /* 0x0060000010107812 */ /* 0x000fe200078ec0ff */
[----:B------:R-:W-:Y:S01]  /*63e0*/  IMAD.MOV.U32 R117, RZ, RZ, RZ ;  /* 0x000000ffff757224 */ /* 0x000fe200078e00ff */
[----:B------:R-:W-:Y:S01]  /*63f0*/  LOP3.LUT R114, R4, 0x8, R114, 0x78, !PT ;  /* 0x0000000804727812 */ /* 0x000fe200078e7872 */
[----:B------:R-:W4:Y:S01]  /*6400*/  LDCU.64 UR48, c[0x0][0x348] ;  /* 0x00006900ff3077ac */ /* 0x000f220008000a00 */
[----:B------:R-:W-:Y:S01]  /*6410*/  LOP3.LUT R2, R2, 0x80, R3, 0xf8, !PT ;  /* 0x0000008002027812 */ /* 0x000fe200078ef803 */
[----:B------:R-:W1:Y:S01]  /*6420*/  LDC R111, c[0x0][0xb20] ;  /* 0x0002c800ff6f7b82 */ /* 0x000e620000000800 */
[----:B------:R-:W3:Y:S01]  /*6430*/  LDS R0, [UR40+0x3b0] ;  /* 0x0003b028ff007984 */ /* 0x000ee20008000800 */
[----:B------:R-:W-:Y:S01]  /*6440*/  LOP3.LUT R121, R121, 0x60, RZ, 0xc0, !PT ;  /* 0x0000006079797812 */ /* 0x000fe200078ec0ff */
[----:B------:R-:W1:Y:S01]  /*6450*/  LDCU.64 UR38, c[0x0][0x888] ;  /* 0x00011100ff2677ac */ /* 0x000e620008000a00 */
[----:B------:R-:W-:Y:S01]  /*6460*/  LOP3.LUT R114, R2, R114, RZ, 0xfc, !PT ;  /* 0x0000007202727212 */ /* 0x000fe200078efcff */
[----:B------:R-:W-:-:S03]  /*6470*/  UIADD3 UR43, UPT, UPT, UR40, 0x400, URZ ;  /* 0x00000400282b7890 */ /* 0x000fc6000fffe0ff */
[----:B------:R-:W1:Y:S01]  /*6480*/  LDC R61, c[0x0][0xb30] ;  /* 0x0002cc00ff3d7b82 */ /* 0x000e620000000800 */
[----:B------:R-:W-:Y:S01]  /*6490*/  UMOV UR42, URZ ;  /* 0x000000ff002a7c82 */ /* 0x000fe20008000000 */
[----:B------:R-:W-:-:S06]  /*64a0*/  UMOV UR41, URZ ;  /* 0x000000ff00297c82 */ /* 0x000fcc0008000000 */
[----:B------:R-:W1:Y:S08]  /*64b0*/  LDC.64 R104, c[0x0][0xb10] ;  /* 0x0002c400ff687b82 */ /* 0x000e700000000a00 */
[----:B------:R-:W1:Y:S08]  /*64c0*/  LDC.64 R58, c[0x0][0xb18] ;  /* 0x0002c600ff3a7b82 */ /* 0x000e700000000a00 */
[----:B------:R-:W1:Y:S08]  /*64d0*/  LDC.64 R100, c[0x0][0x888] ;  /* 0x00022200ff647b82 */ /* 0x000e700000000a00 */
[----:B------:R-:W1:Y:S01]  /*64e0*/  LDC.64 R56, c[0x0][0xb28] ;  /* 0x0002ca00ff387b82 */ /* 0x000e620000000a00 */
[----:B---3--:R-:W-:-:S07]  /*64f0*/  IMAD.IADD R16, R0, 0x1, R16 ;  /* 0x0000000100107824 */ /* 0x008fce00078e0210 */
[----:B------:R-:W3:Y:S08]  /*6500*/  LDC.64 R102, c[0x0][0x890] ;  /* 0x00022400ff667b82 */ /* 0x000ef00000000a00 */
[----:B------:R-:W1:Y:S08]  /*6510*/  LDC.64 R98, c[0x0][0x8b0] ;  /* 0x00022c00ff627b82 */ /* 0x000e700000000a00 */
[----:B------:R-:W1:Y:S08]  /*6520*/  LDC.64 R96, c[0x0][0x8a8] ;  /* 0x00022a00ff607b82 */ /* 0x000e700000000a00 */
[----:B--2-4-:R-:W1:Y:S02]  /*6530*/  LDC R112, c[0x0][0x374] ;  /* 0x0000dd00ff707b82 */ /* 0x014e640000000800 */
.L_x_143:
[C---:B------:R-:W-:Y:S02]  /*6540*/  LEA R0, R123.reuse, UR40, 0x3 ;  /* 0x000000287b007c11 */ /* 0x040fe4000f8e18ff */
[----:B------:R-:W-:Y:S02]  /*6550*/  SHF.L.U32 R2, R118, 0x1f, RZ ;  /* 0x0000001f76027819 */ /* 0x000fe400000006ff */
[----:B------:R-:W-:Y:S02]  /*6560*/  LEA R20, R123, UR40, 0x4 ;  /* 0x000000287b147c11 */ /* 0x000fe4000f8e20ff */
[----:B------:R-:W2:Y:S02]  /*6570*/  SYNCS.PHASECHK.TRANS64.TRYWAIT P0, [R0+URZ+0x300], R2 ;  /* 0x00030002000075a7 */ /* 0x000ea400080011ff */
[----:B--2---:R-:W-:Y:S05]  /*6580*/  @!P0 BRA `(.L_x_120) ;  /* 0x0000003800f88947 */ /* 0x004fea0003800000 */
.L_x_263:
[----:B------:R-:W4:Y:S01]  /*6590*/  LDC.64 R10, c[0x0][0xb10] ;  /* 0x0002c400ff0a7b82 */ /* 0x000f220000000a00 */
[----:B------:R-:W3:Y:S01]  /*65a0*/  LDS.128 R20, [R20+0x390] ;  /* 0x0003900014147984 */ /* 0x000ee20000000c00 */
[----:B-1----:R-:W-:Y:S01]  /*65b0*/  ISETP.NE.AND P1, PT, R61, 0x1, PT ;  /* 0x000000013d00780c */ /* 0x002fe20003f25270 */
[----:B--2---:R-:W-:Y:S01]  /*65c0*/  VIADD R0, R0, 0x310 ;  /* 0x0000031000007836 */ /* 0x004fe20000000000 */
[----:B------:R-:W-:Y:S04]  /*65d0*/  ISETP.GE.AND P0, PT, R60, 0x1, PT ;  /* 0x000000013c00780c */ /* 0x000fe80003f06270 */
[----:B------:R-:W1:Y:S01]  /*65e0*/  LDC.64 R8, c[0x0][0xb18] ;  /* 0x0002c600ff087b82 */ /* 0x000e620000000a00 */
[----:B------:R-:W-:Y:S01]  /*65f0*/  PRMT R0, RZ, 0x654, R0 ;  /* 0x00000654ff007816 */ /* 0x000fe20000000000 */
[----:B------:R-:W-:Y:S01]  /*6600*/  @!PT LDS RZ, [RZ] ;  /* 0x00000000fffff984 */ /* 0x000fe20000000800 */
[----:B------:R-:W-:Y:S01]  /*6610*/  @!PT LDS RZ, [RZ] ;  /* 0x00000000fffff984 */ /* 0x000fe20000000800 */
[----:B------:R-:W-:Y:S01]  /*6620*/  @!PT LDS RZ, [RZ] ;  /* 0x00000000fffff984 */ /* 0x000fe20000000800 */
[----:B------:R-:W-:Y:S01]  /*6630*/  @!PT LDS RZ, [RZ] ;  /* 0x00000000fffff984 */ /* 0x000fe20000000800 */
[----:B------:R2:W-:Y:S06]  /*6640*/  MEMBAR.ALL.CTA ;  /* 0x0000000000007992 */ /* 0x0005ec0000008000 */
[----:B--2---:R-:W2:Y:S01]  /*6650*/  FENCE.VIEW.ASYNC.S ;  /* 0x00000000000073c6 */ /* 0x004ea20000000000 */
[----:B------:R-:W1:Y:S08]  /*6660*/  @!P1 LDC R12, c[0x0][0xb20] ;  /* 0x0002c800ff0c9b82 */ /* 0x000e700000000800 */
[----:B------:R-:W1:Y:S01]  /*6670*/  @!P1 LDC R7, c[0x0][0xb0c] ;  /* 0x0002c300ff079b82 */ /* 0x000e620000000800 */
[----:B--2---:R2:W-:Y:S01]  /*6680*/  SYNCS.ARRIVE.TRANS64.RED.A1T0 RZ, [R0+URZ], RZ ;  /* 0x000000ff00ff79a7 */ /* 0x0045e200081004ff */
[----:B---3--:R-:W-:Y:S04]  /*6690*/  LOP3.LUT P4, RZ, R22, 0x1, RZ, 0xc0, !PT ;  /* 0x0000000116ff7812 */ /* 0x008fe8000788c0ff */
[----:B------:R-:W-:Y:S09]  /*66a0*/  P2R R122, PR, RZ, 0x10 ;  /* 0x00000010ff7a7803 */ /* 0x000ff20000000000 */
[----:B------:R-:W-:Y:S02]  /*66b0*/  @P4 MOV R64, R20 ;  /* 0x0000001400404202 */ /* 0x000fe40000000f00 */
[----:B------:R-:W-:Y:S01]  /*66c0*/  @P4 LOP3.LUT R63, R21, 0xffff, RZ, 0xc0, !PT ;  /* 0x0000ffff153f4812 */ /* 0x000fe200078ec0ff */
[----:B--2-4-:R-:W-:Y:S06]  /*66d0*/  @!P0 BRA `(.L_x_121) ;  /* 0x0000000000a48947 */ /* 0x014fec0003800000 */
[----:B------:R-:W-:Y:S01]  /*66e0*/  IMAD.HI.U32 R0, R112, R59, RZ ;  /* 0x0000003b70007227 */ /* 0x000fe200078e00ff */
[----:B------:R-:W-:Y:S02]  /*66f0*/  ISETP.NE.AND P0, PT, R58, 0x1, PT ;  /* 0x000000013a00780c */ /* 0x000fe40003f05270 */
[----:B------:R-:W-:Y:S01]  /*6700*/  ISETP.NE.AND P2, PT, R60, 0x1, PT ;  /* 0x000000013c00780c */ /* 0x000fe20003f45270 */
[----:B------:R-:W-:Y:S01]  /*6710*/  IMAD.HI.U32 R4, R113, R104, RZ ;  /* 0x0000006871047227 */ /* 0x000fe200078e00ff */
[----:B------:R-:W-:Y:S02]  /*6720*/  SHF.R.U32.HI R0, RZ, R111, R0 ;  /* 0x0000006fff007219 */ /* 0x000fe40000011600 */
[----:B------:R-:W-:Y:S01]  /*6730*/  ISETP.NE.AND P3, PT, R62, 0x1, PT ;  /* 0x000000013e00780c */ /* 0x000fe20003f65270 */
[----:B------:R-:W-:Y:S01]  /*6740*/  IMAD.HI.U32 R6, R63, R59, RZ ;  /* 0x0000003b3f067227 */ /* 0x000fe200078e00ff */
[-C--:B------:R-:W-:Y:S02]  /*6750*/  SHF.R.U32.HI R4, RZ, R105.reuse, R4 ;  /* 0x00000069ff047219 */ /* 0x080fe40000011604 */
[----:B------:R-:W-:Y:S01]  /*6760*/  SEL R0, R112, R0, !P0 ;  /* 0x0000000070007207 */ /* 0x000fe20004000000 */
[----:B------:R-:W-:Y:S01]  /*6770*/  IMAD.HI.U32 R5, R64, R104, RZ ;  /* 0x0000006840057227 */ /* 0x000fe200078e00ff */
[----:B------:R-:W-:Y:S03]  /*6780*/  SEL R4, R113, R4, !P3 ;  /* 0x0000000471047207 */ /* 0x000fe60005800000 */
[-C--:B------:R-:W-:Y:S01]  /*6790*/  IMAD.HI.U32 R3, R0, R56.reuse, RZ ;  /* 0x0000003800037227 */ /* 0x080fe200078e00ff */
[----:B------:R-:W-:Y:S03]  /*67a0*/  SHF.R.U32.HI R5, RZ, R105, R5 ;  /* 0x00000069ff057219 */ /* 0x000fe60000011605 */
[----:B------:R-:W-:Y:S01]  /*67b0*/  IMAD.HI.U32 R2, R4, R56, RZ ;  /* 0x0000003804027227 */ /* 0x000fe200078e00ff */
[----:B------:R-:W-:Y:S02]  /*67c0*/  @P2 SHF.R.U32.HI R0, RZ, R57, R3 ;  /* 0x00000039ff002219 */ /* 0x000fe40000011603 */
[----:B------:R-:W-:Y:S02]  /*67d0*/  SHF.R.U32.HI R3, RZ, R111, R6 ;  /* 0x0000006fff037219 */ /* 0x000fe40000011606 */
[----:B------:R-:W-:Y:S01]  /*67e0*/  @P2 SHF.R.U32.HI R4, RZ, R57, R2 ;  /* 0x00000039ff042219 */ /* 0x000fe20000011602 */
[----:B------:R-:W-:Y:S01]  /*67f0*/  IMAD R0, R60, R0, RZ ;  /* 0x000000003c007224 */ /* 0x000fe200078e02ff */
[----:B------:R-:W-:Y:S02]  /*6800*/  SEL R3, R63, R3, !P0 ;  /* 0x000000033f037207 */ /* 0x000fe40004000000 */
[----:B------:R-:W-:Y:S01]  /*6810*/  SEL R2, R64, R5, !P3 ;  /* 0x0000000540027207 */ /* 0x000fe20005800000 */
[----:B------:R-:W-:Y:S01]  /*6820*/  IMAD R5, R60, R4, RZ ;  /* 0x000000043c057224 */ /* 0x000fe200078e02ff */
[C---:B------:R-:W-:Y:S01]  /*6830*/  ISETP.GE.AND P0, PT, R3.reuse, R0, PT ;  /* 0x000000000300720c */ /* 0x040fe20003f06270 */
[C---:B------:R-:W-:Y:S03]  /*6840*/  IMAD.HI.U32 R0, R3.reuse, R56, RZ ;  /* 0x0000003803007227 */ /* 0x040fe600078e00ff */
[C---:B------:R-:W-:Y:S02]  /*6850*/  ISETP.GE.OR P0, PT, R2.reuse, R5, P0 ;  /* 0x000000050200720c */ /* 0x040fe40000706670 */
[----:B------:R-:W-:Y:S04]  /*6860*/  SHF.R.U32.HI R0, RZ, R57, R0 ;  /* 0x00000039ff007219 */ /* 0x000fe80000011600 */
[C---:B------:R-:W-:Y:S05]  /*6870*/  SEL R6, R3.reuse, R0, !P2 ;  /* 0x0000000003067207 */ /* 0x040fea0005000000 */
        /* <DEDUP_REMOVED lines=14> */
[----:B------:R-:W-:Y:S07]  /*6960*/  IMAD R63, R3, R58, R63 ;  /* 0x0000003a033f7224 */ /* 0x000fee00078e023f */
.L_x_121:
[----:B------:R-:W-:Y:S01]  /*6970*/  @!P1 IMAD.HI.U32 R0, R64, R10, RZ ;  /* 0x0000000a40009227 */ /* 0x000fe200078e00ff */
[----:B-1----:R-:W-:Y:S01]  /*6980*/  @!P1 ISETP.NE.AND P0, PT, R8, 0x1, PT ;  /* 0x000000010800980c */ /* 0x002fe20003f05270 */
[----:B------:R-:W-:Y:S01]  /*6990*/  ULOP3.LUT UP0, URZ, UR43, 0x90, URZ, 0xc0, !UPT ;  /* 0x000000902bff7892 */ /* 0x000fe2000f80c0ff */
[----:B------:R-:W-:Y:S01]  /*69a0*/  @!P1 ISETP.NE.AND P2, PT, R7, 0x1, PT ;  /* 0x000000010700980c */ /* 0x000fe20003f45270 */
[----:B------:R-:W-:Y:S01]  /*69b0*/  @!P1 IMAD.HI.U32 R2, R63, R9, RZ ;  /* 0x000000093f029227 */ /* 0x000fe200078e00ff */
[----:B------:R-:W-:Y:S02]  /*69c0*/  @!P1 SHF.R.U32.HI R0, RZ, R11, R0 ;  /* 0x0000000bff009219 */ /* 0x000fe40000011600 */
[----:B------:R-:W-:Y:S01]  /*69d0*/  @P4 SHF.R.U32.HI R116, RZ, 0x10, R21 ;  /* 0x00000010ff744819 */ /* 0x000fe20000011615 */
[----:B------:R-:W-:Y:S01]  /*69e0*/  VIADD R123, R123, 0x1 ;  /* 0x000000017b7b7836 */ /* 0x000fe20000000000 */
[----:B------:R-:W-:Y:S02]  /*69f0*/  @!P1 SHF.R.U32.HI R2, RZ, R12, R2 ;  /* 0x0000000cff029219 */ /* 0x000fe40000011602 */
[----:B------:R-:W-:Y:S02]  /*6a00*/  @!P1 SEL R3, R64, R0, !P2 ;  /* 0x0000000040039207 */ /* 0x000fe40005000000 */
[----:B------:R-:W-:Y:S05]  /*6a10*/  @!P1 SEL R2, R63, R2, !P0 ;  /* 0x000000023f029207 */ /* 0x000fea0004000000 */
[----:B------:R-:W-:Y:S02]  /*6a20*/  @!P1 IMAD.IADD R0, R2, 0x1, -R3 ;  /* 0x0000000102009824 */ /* 0x000fe400078e0a03 */
[----:B------:R-:W-:Y:S02]  /*6a30*/  @!P1 IMAD.IADD R2, R3, 0x1, -R2 ;  /* 0x0000000103029824 */ /* 0x000fe400078e0a02 */
[----:B------:R-:W-:Y:S02]  /*6a40*/  @!P1 IMAD R64, R0, R7, R64 ;  /* 0x0000000700409224 */ /* 0x000fe400078e0240 */
[----:B------:R-:W-:Y:S01]  /*6a50*/  @!P1 IMAD R63, R2, R8, R63 ;  /* 0x00000008023f9224 */ /* 0x000fe200078e023f */
[----:B------:R-:W-:Y:S06]  /*6a60*/  BRA.U !UP0, `(.L_x_122) ;  /* 0x00000001087c7547 */ /* 0x000fec000b800000 */
[----:B------:R-:W1:Y:S01]  /*6a70*/  LDCU.64 UR8, c[0x4][0x80] ;  /* 0x01001000ff0877ac */ /* 0x000e620008000a00 */
[----:B------:R-:W-:Y:S01]  /*6a80*/  MOV R2, 0x0 ;  /* 0x0000000000027802 */ /* 0x000fe20000000f00 */
[----:B------:R-:W-:Y:S02]  /*6a90*/  HFMA2 R12, -RZ, RZ, 0, 5.9604644775390625e-08 ;  /* 0x00000001ff0c7431 */ /* 0x000fe400000001ff */
[----:B------:R-:W-:Y:S01]  /*6aa0*/  IMAD.MOV.U32 R8, RZ, RZ, 0x70 ;  /* 0x00000070ff087424 */ /* 0x000fe200078e00ff */
[----:B------:R2:W3:Y:S01]  /*6ab0*/  LDC.64 R14, c[0x4][R2] ;  /* 0x01000000020e7b82 */ /* 0x0004e20000000a00 */
[----:B------:R-:W4:Y:S01]  /*6ac0*/  LDCU.64 UR6, c[0x4][0x88] ;  /* 0x01001100ff0677ac */ /* 0x000f220008000a00 */
[----:B------:R-:W-:Y:S01]  /*6ad0*/  IMAD.MOV.U32 R13, RZ, RZ, RZ ;  /* 0x000000ffff0d7224 */ /* 0x000fe200078e00ff */
[----:B------:R-:W2:Y:S01]  /*6ae0*/  LDCU.64 UR4, c[0x4][0x8] ;  /* 0x01000100ff0477ac */ /* 0x000ea20008000a00 */
[----:B-1----:R-:W-:Y:S01]  /*6af0*/  MOV R5, UR9 ;  /* 0x0000000900057c02 */ /* 0x002fe20008000f00 */
[----:B------:R-:W-:Y:S01]  /*6b00*/  IMAD.U32 R4, RZ, RZ, UR8 ;  /* 0x00000008ff047e24 */ /* 0x000fe2000f8e00ff */
[----:B----4-:R-:W-:Y:S01]  /*6b10*/  MOV R7, UR7 ;  /* 0x0000000700077c02 */ /* 0x010fe20008000f00 */
[----:B------:R-:W-:Y:S01]  /*6b20*/  IMAD.U32 R6, RZ, RZ, UR6 ;  /* 0x00000006ff067e24 */ /* 0x000fe2000f8e00ff */
[----:B--2---:R-:W-:Y:S01]  /*6b30*/  MOV R11, UR5 ;  /* 0x00000005000b7c02 */ /* 0x004fe20008000f00 */
[----:B------:R-:W-:Y:S02]  /*6b40*/  IMAD.U32 R10, RZ, RZ, UR4 ;  /* 0x00000004ff0a7e24 */ /* 0x000fe4000f8e00ff */
[----:B------:R-:W-:Y:S07]  /*6b50*/  LEPC R20, `(.L_x_123) ;  /* 0x000000001014794e */ /* 0x000fee0000000000 */
[----:B---3-5:R-:W-:Y:S05]  /*6b60*/  CALL.ABS.NOINC R14 ;  /* 0x000000000e007343 */ /* 0x028fea0003c00000 */
.L_x_123:
[----:B------:R-:W1:Y:S01]  /*6b70*/  LDCU.64 UR8, c[0x4][0x80] ;  /* 0x01001000ff0877ac */ /* 0x000e620008000a00 */
[----:B------:R-:W2:Y:S01]  /*6b80*/  LDC.64 R2, c[0x4][R2] ;  /* 0x0100000002027b82 */ /* 0x000ea20000000a00 */
[----:B------:R-:W-:Y:S02]  /*6b90*/  HFMA2 R12, -RZ, RZ, 0, 5.9604644775390625e-08 ;  /* 0x00000001ff0c7431 */ /* 0x000fe400000001ff */
[----:B------:R-:W-:Y:S02]  /*6ba0*/  IMAD.MOV.U32 R8, RZ, RZ, 0x70 ;  /* 0x00000070ff087424 */ /* 0x000fe400078e00ff */
[----:B------:R-:W-:Y:S01]  /*6bb0*/  IMAD.MOV.U32 R13, RZ, RZ, RZ ;  /* 0x000000ffff0d7224 */ /* 0x000fe200078e00ff */
[----:B------:R-:W3:Y:S01]  /*6bc0*/  LDCU.64 UR6, c[0x4][0x88] ;  /* 0x01001100ff0677ac */ /* 0x000ee20008000a00 */
[----:B------:R-:W4:Y:S01]  /*6bd0*/  LDCU.64 UR4, c[0x4][0x8] ;  /* 0x01000100ff0477ac */ /* 0x000f220008000a00 */
[----:B-1----:R-:W-:Y:S02]  /*6be0*/  MOV R4, UR8 ;  /* 0x0000000800047c02 */ /* 0x002fe40008000f00 */
[----:B------:R-:W-:Y:S02]  /*6bf0*/  MOV R5, UR9 ;  /* 0x0000000900057c02 */ /* 0x000fe40008000f00 */
[----:B---3--:R-:W-:Y:S01]  /*6c00*/  MOV R7, UR7 ;  /* 0x0000000700077c02 */ /* 0x008fe20008000f00 */
[----:B------:R-:W-:Y:S01]  /*6c10*/  IMAD.U32 R6, RZ, RZ, UR6 ;  /* 0x00000006ff067e24 */ /* 0x000fe2000f8e00ff */
[----:B----4-:R-:W-:Y:S01]  /*6c20*/  MOV R11, UR5 ;  /* 0x00000005000b7c02 */ /* 0x010fe20008000f00 */
[----:B------:R-:W-:Y:S02]  /*6c30*/  IMAD.U32 R10, RZ, RZ, UR4 ;  /* 0x00000004ff0a7e24 */ /* 0x000fe4000f8e00ff */
[----:B------:R-:W-:Y:S07]  /*6c40*/  LEPC R20, `(.L_x_122) ;  /* 0x000000001014794e */ /* 0x000fee0000000000 */
[----:B--2---:R-:W-:Y:S05]  /*6c50*/  CALL.ABS.NOINC R2 ;  /* 0x0000000002007343 */ /* 0x004fea0003c00000 */
.L_x_122:
[----:B------:R-:W-:Y:S01]  /*6c60*/  ISETP.NE.U32.AND P2, PT, R102, RZ, PT ;  /* 0x000000ff6600720c */ /* 0x000fe20003f45070 */
[----:B------:R-:W-:Y:S01]  /*6c70*/  UISETP.NE.AND UP1, UPT, UR44, URZ, UPT ;  /* 0x000000ff2c00728c */ /* 0x000fe2000bf25270 */
[----:B------:R-:W-:Y:S02]  /*6c80*/  ISETP.NE.U32.AND P4, PT, R98, RZ, PT ;  /* 0x000000ff6200720c */ /* 0x000fe40003f85070 */
[----:B------:R-:W-:Y:S02]  /*6c90*/  ISETP.NE.AND.EX P2, PT, R103, RZ, PT, P2 ;  /* 0x000000ff6700720c */ /* 0x000fe40003f45320 */
[----:B------:R-:W-:Y:S02]  /*6ca0*/  PLOP3.LUT P1, PT, PT, PT, PT, 0x8, 0x80 ;  /* 0x000000000080781c */ /* 0x000fe40003f2e170 */
[----:B------:R-:W-:Y:S02]  /*6cb0*/  PLOP3.LUT P0, PT, PT, PT, UP1, 0x80, 0x8 ;  /* 0x000000000008781c */ /* 0x000fe40003f0f018 */
[----:B------:R-:W-:Y:S02]  /*6cc0*/  ISETP.NE.AND.EX P4, PT, R99, RZ, PT, P4 ;  /* 0x000000ff6300720c */ /* 0x000fe40003f85340 */
[----:B------:R-:W1:Y:S09]  /*6cd0*/  @UP1 LDCU.64 UR4, c[0x0][0x888] ;  /* 0x00011100ff0417ac */ /* 0x000e720008000a00 */
[----:B------:R-:W-:Y:S01]  /*6ce0*/  @P0 PLOP3.LUT P1, PT, P2, PT, PT, 0x80, 0x8 ;  /* 0x000000000008081c */ /* 0x000fe2000172f070 */
[----:B-1----:R-:W-:Y:S04]  /*6cf0*/  @UP1 UISETP.NE.U32.AND UP0, UPT, UR4, URZ, UPT ;  /* 0x000000ff0400128c */ /* 0x002fe8000bf05070 */
[----:B------:R-:W-:Y:S04]  /*6d00*/  @UP1 UISETP.NE.AND.EX UP0, UPT, UR5, URZ, UPT, UP0 ;  /* 0x000000ff0500128c */ /* 0x000fe8000bf05300 */
[----:B------:R-:W-:Y:S01]  /*6d10*/  @UP1 USEL UR4, URZ, 0xffffffff, UP0 ;  /* 0xffffffffff041887 */ /* 0x000fe20008000000 */
[----:B------:R-:W-:Y:S11]  /*6d20*/  @!P2 BRA `(.L_x_124) ;  /* 0x00000000002ca947 */ /* 0x000ff60003800000 */
[----:B------:R-:W-:Y:S01]  /*6d30*/  ISETP.NE.U32.AND P3, PT, R100, RZ, PT ;  /* 0x000000ff6400720c */ /* 0x000fe20003f65070 */
[----:B------:R-:W-:Y:S03]  /*6d40*/  IMAD.MOV.U32 R110, RZ, RZ, 0x1 ;  /* 0x00000001ff6e7424 */ /* 0x000fe600078e00ff */
[----:B------:R-:W-:Y:S11]  /*6d50*/  ISETP.NE.AND.EX P3, PT, R101, RZ, PT, P3 ;  /* 0x000000ff6500720c */ /* 0x000ff60003f65330 */
[----:B------:R-:W-:Y:S02]  /*6d60*/  @!UPT UIADD3 URZ, UPT, UPT, URZ, URZ, URZ ;  /* 0x000000fffffff290 */ /* 0x000fe4000fffe0ff */
[----:B------:R-:W1:Y:S01]  /*6d70*/  @P3 LDC.64 R2, c[0x0][0x888] ;  /* 0x00022200ff023b82 */ /* 0x000e620000000a00 */
[----:B------:R-:W-:Y:S04]  /*6d80*/  @P3 IMAD R0, R102, UR36, RZ ;  /* 0x0000002466003c24 */ /* 0x000fe8000f8e02ff */
[----:B-1----:R-:W-:Y:S04]  /*6d90*/  @P3 IMAD.WIDE R2, R0, 0x4, R2 ;  /* 0x0000000400023825 */ /* 0x002fe800078e0202 */
[----:B------:R-:W-:Y:S01]  /*6da0*/  HFMA2 R0, -RZ, RZ, 0, 5.9604644775390625e-08 ;  /* 0x00000001ff007431 */ /* 0x000fe200000001ff */
[----:B-----5:R1:W5:Y:S04]  /*6db0*/  @P3 LDG.E R67, desc[UR46][R2.64] ;  /* 0x0000002e02433981 */ /* 0x020368000c1e1900 */
[----:B------:R-:W-:Y:S01]  /*6dc0*/  @!P3 PRMT R110, R0, 0x7610, R110 ;  /* 0x00007610006eb816 */ /* 0x000fe2000000006e */
[----:B-1----:R-:W2:Y:S06]  /*6dd0*/  @!P3 LDC R67, c[0x0][0x880] ;  /* 0x00022000ff43bb82 */ /* 0x002eac0000000800 */
.L_x_124:
[----:B------:R-:W-:Y:S05]  /*6de0*/  @!P4 BRA `(.L_x_125) ;  /* 0x000000000020c947 */ /* 0x000fea0003800000 */
[----:B------:R-:W-:Y:S04]  /*6df0*/  ISETP.NE.U32.AND P3, PT, R96, RZ, PT ;  /* 0x000000ff6000720c */ /* 0x000fe80003f65070 */
[----:B------:R-:W-:Y:S11]  /*6e00*/  ISETP.NE.AND.EX P3, PT, R97, RZ, PT, P3 ;  /* 0x000000ff6100720c */ /* 0x000ff60003f65330 */
[----:B------:R-:W-:Y:S02]  /*6e10*/  @!UPT UIADD3 URZ, UPT, UPT, URZ, URZ, URZ ;  /* 0x000000fffffff290 */ /* 0x000fe4000fffe0ff */
[----:B------:R-:W1:Y:S01]  /*6e20*/  @P3 LDC.64 R2, c[0x0][0x8a8] ;  /* 0x00022a00ff023b82 */ /* 0x000e620000000a00 */
[----:B------:R-:W-:Y:S04]  /*6e30*/  @P3 IMAD R0, R98, UR36, RZ ;  /* 0x0000002462003c24 */ /* 0x000fe8000f8e02ff */
[----:B-1----:R-:W-:Y:S05]  /*6e40*/  @P3 IMAD.WIDE R2, R0, 0x4, R2 ;  /* 0x0000000400023825 */ /* 0x002fea00078e0202 */
[----:B-----5:R1:W5:Y:S02]  /*6e50*/  @P3 LDG.E R66, desc[UR46][R2.64] ;  /* 0x0000002e02423981 */ /* 0x020364000c1e1900 */
[----:B-1----:R-:W3:Y:S02]  /*6e60*/  @!P3 LDC R66, c[0x0][0x8a0] ;  /* 0x00022800ff42bb82 */ /* 0x002ee40000000800 */
.L_x_125:
[----:B--2--5:R-:W-:Y:S01]  /*6e70*/  @P0 FSETP.NEU.AND P4, PT, R67, RZ, PT ;  /* 0x000000ff4300020b */ /* 0x024fe20003f8d000 */
[----:B------:R-:W-:Y:S01]  /*6e80*/  IMAD.U32 R0, RZ, RZ, UR4 ;  /* 0x00000004ff007e24 */ /* 0x000fe2000f8e00ff */
[----:B------:R-:W-:Y:S01]  /*6e90*/  @P0 LOP3.LUT P3, RZ, R110, 0xff, RZ, 0xc0, !PT ;  /* 0x000000ff6eff0812 */ /* 0x000fe2000786c0ff */
[----:B------:R-:W-:Y:S01]  /*6ea0*/  BSSY B1, `(.L_x_126) ;  /* 0x000003e000017945 */ /* 0x000fe20003800000 */
[----:B------:R-:W-:Y:S02]  /*6eb0*/  @P0 SEL R2, RZ, 0xffffffff, P4 ;  /* 0xffffffffff020807 */ /* 0x000fe40002000000 */
[----:B------:R-:W-:Y:S02]  /*6ec0*/  CS2R R94, SRZ ;  /* 0x00000000005e7805 */ /* 0x000fe4000001ff00 */
[----:B------:R-:W-:Y:S02]  /*6ed0*/  LEA R17, R65, UR40, 0x3 ;  /* 0x0000002841117c11 */ /* 0x000fe4000f8e18ff */
[----:B------:R-:W-:Y:S02]  /*6ee0*/  CS2R R92, SRZ ;  /* 0x00000000005c7805 */ /* 0x000fe4000001ff00 */
[----:B------:R-:W-:Y:S01]  /*6ef0*/  @P1 SEL R2, R0, R2, !P3 ;  /* 0x0000000200021207 */ /* 0x000fe20005800000 */
[----:B------:R-:W-:Y:S01]  /*6f00*/  IMAD.U32 R0, RZ, RZ, UR42 ;  /* 0x0000002aff007e24 */ /* 0x000fe2000f8e00ff */
[----:B------:R-:W-:Y:S02]  /*6f10*/  PLOP3.LUT P4, PT, PT, PT, PT, 0x8, 0x80 ;  /* 0x000000000080781c */ /* 0x000fe40003f8e170 */
[----:B------:R-:W-:Y:S02]  /*6f20*/  CS2R R86, SRZ ;  /* 0x0000000000567805 */ /* 0x000fe4000001ff00 */
[----:B------:R-:W-:Y:S02]  /*6f30*/  @P0 LOP3.LUT R2, R2, 0x1, RZ, 0xc0, !PT ;  /* 0x0000000102020812 */ /* 0x000fe400078ec0ff */
[----:B------:R-:W-:Y:S02]  /*6f40*/  CS2R R84, SRZ ;  /* 0x0000000000547805 */ /* 0x000fe4000001ff00 */
[----:B------:R-:W-:Y:S02]  /*6f50*/  LEA R0, R0, UR40, 0x3 ;  /* 0x0000002800007c11 */ /* 0x000fe4000f8e18ff */
[----:B------:R-:W-:Y:S02]  /*6f60*/  CS2R R78, SRZ ;  /* 0x00000000004e7805 */ /* 0x000fe4000001ff00 */
[----:B------:R-:W-:Y:S02]  /*6f70*/  ISETP.NE.U32.OR P5, PT, R2, 0x1, !P0 ;  /* 0x000000010200780c */ /* 0x000fe400047a5470 */
[----:B------:R-:W-:Y:S02]  /*6f80*/  CS2R R76, SRZ ;  /* 0x00000000004c7805 */ /* 0x000fe4000001ff00 */
[----:B------:R-:W-:Y:S02]  /*6f90*/  LOP3.LUT R2, R120, 0x1, RZ, 0x3c, !PT ;  /* 0x0000000178027812 */ /* 0x000fe400078e3cff */
[----:B------:R-:W-:Y:S02]  /*6fa0*/  CS2R R70, SRZ ;  /* 0x0000000000467805 */ /* 0x000fe4000001ff00 */
[----:B------:R-:W-:Y:S02]  /*6fb0*/  P2R R124, PR, RZ, 0x20 ;  /* 0x00000020ff7c7803 */ /* 0x000fe40000000000 */
[----:B------:R-:W-:Y:S02]  /*6fc0*/  CS2R R68, SRZ ;  /* 0x0000000000447805 */ /* 0x000fe4000001ff00 */
[----:B------:R-:W-:Y:S02]  /*6fd0*/  CS2R R74, SRZ ;  /* 0x00000000004a7805 */ /* 0x000fe4000001ff00 */
[----:B------:R-:W-:Y:S02]  /*6fe0*/  CS2R R72, SRZ ;  /* 0x0000000000487805 */ /* 0x000fe4000001ff00 */
[----:B------:R-:W-:Y:S04]  /*6ff0*/  @P5 SHF.L.U32 R3, R2, 0x1f, RZ ;  /* 0x0000001f02035819 */ /* 0x000fe800000006ff */
[----:B------:R1:W2:Y:S02]  /*7000*/  @P5 SYNCS.PHASECHK.TRANS64.TRYWAIT P0, [R0+URZ+0x2d0], R3 ;  /* 0x0002d003000055a7 */ /* 0x0002a400080011ff */
[----:B-1----:R-:W-:Y:S04]  /*7010*/  SHF.L.U32 R3, R119, 0x1f, RZ ;  /* 0x0000001f77037819 */ /* 0x002fe800000006ff */
[----:B------:R1:W4:Y:S01]  /*7020*/  SYNCS.PHASECHK.TRANS64.TRYWAIT P3, [R17+URZ+0x320], R3 ;  /* 0x00032003110075a7 */ /* 0x00032200080611ff */
[----:B--2---:R-:W-:Y:S01]  /*7030*/  @P5 PLOP3.LUT P4, PT, P0, PT, PT, 0x8, 0x80 ;  /* 0x000000000080581c */ /* 0x004fe2000078e170 */
[----:B------:R-:W-:Y:S01]  /*7040*/  @!UPT UIADD3 URZ, UPT, UPT, URZ, URZ, URZ ;  /* 0x000000fffffff290 */ /* 0x000fe2000fffe0ff */
[----:B-1----:R-:W-:Y:S11]  /*7050*/  @!P5 BRA `(.L_x_127) ;  /* 0x000000000088d947 */ /* 0x002ff60003800000 */
[----:B------:R-:W-:Y:S01]  /*7060*/  ISETP.NE.U32.AND P0, PT, RZ, UR38, PT ;  /* 0x00000026ff007c0c */ /* 0x000fe2000bf05070 */
[----:B------:R-:W-:Y:S01]  /*7070*/  BSSY B0, `(.L_x_128) ;  /* 0x000000d000007945 */ /* 0x000fe20003800000 */
[----:B------:R-:W-:Y:S02]  /*7080*/  FSETP.NEU.AND P1, PT, R67, RZ, PT ;  /* 0x000000ff4300720b */ /* 0x000fe40003f2d000 */
[----:B------:R-:W-:Y:S02]  /*7090*/  ISETP.NE.AND.EX P0, PT, RZ, UR39, PT, P0 ;  /* 0x00000027ff007c0c */ /* 0x000fe4000bf05300 */
[----:B------:R-:W-:Y:S02]  /*70a0*/  SEL R5, RZ, 0xffffffff, P1 ;  /* 0xffffffffff057807 */ /* 0x000fe40000800000 */
[----:B------:R-:W-:Y:S02]  /*70b0*/  LOP3.LUT P1, RZ, R110, 0xff, RZ, 0xc0, !PT ;  /* 0x000000ff6eff7812 */ /* 0x000fe4000782c0ff */
[----:B------:R-:W-:Y:S04]  /*70c0*/  SEL R4, RZ, 0xffffffff, P0 ;  /* 0xffffffffff047807 */ /* 0x000fe80000000000 */
[----:B------:R-:W-:Y:S01]  /*70d0*/  @P2 SEL R5, R4, R5, !P1 ;  /* 0x0000000504052207 */ /* 0x000fe20004800000 */
[----:B------:R-:W-:Y:S03]  /*70e0*/  IMAD.U32 R4, RZ, RZ, UR42 ;  /* 0x0000002aff047e24 */ /* 0x000fe6000f8e00ff */
[----:B------:R-:W-:Y:S01]  /*70f0*/  LOP3.LUT R5, R5, 0x1, RZ, 0xc0, !PT ;  /* 0x0000000105057812 */ /* 0x000fe200078ec0ff */
[----:B------:R-:W-:Y:S06]  /*7100*/  @!P4 BRA `(.L_x_129) ;  /* 0x00000000000cc947 */ /* 0x000fec0003800000 */
[----:B------:R-:W-:Y:S04]  /*7110*/  SHF.L.U32 R2, R2, 0x1f, RZ ;  /* 0x0000001f02027819 */ /* 0x000fe800000006ff */
[----:B------:R-:W1:Y:S02]  /*7120*/  SYNCS.PHASECHK.TRANS64.TRYWAIT P0, [R0+URZ+0x2d0], R2 ;  /* 0x0002d002000075a7 */ /* 0x000e6400080011ff */
[----:B-1----:R-:W-:Y:S05]  /*7130*/  @!P0 BRA `(.L_x_130) ;  /* 0x0000003000208947 */ /* 0x002fea0003800000 */
.L_x_129:
[----:B------:R-:W-:Y:S05]  /*7140*/  BSYNC B0 ;  /* 0x0000000000007941 */ /* 0x000fea0003800000 */
.L_x_128:
[----:B------:R-:W-:Y:S02]  /*7150*/  ISETP.NE.U32.AND P0, PT, R5, 0x1, PT ;  /* 0x000000010500780c */ /* 0x000fe40003f05070 */
[----:B------:R-:W-:Y:S02]  /*7160*/  CS2R R74, SRZ ;  /* 0x00000000004a7805 */ /* 0x000fe4000001ff00 */
[----:B------:R-:W-:Y:S02]  /*7170*/  CS2R R72, SRZ ;  /* 0x0000000000487805 */ /* 0x000fe4000001ff00 */
[----:B------:R-:W-:Y:S02]  /*7180*/  CS2R R70, SRZ ;  /* 0x0000000000467805 */ /* 0x000fe4000001ff00 */
[----:B------:R-:W-:Y:S02]  /*7190*/  CS2R R68, SRZ ;  /* 0x0000000000447805 */ /* 0x000fe4000001ff00 */
[----:B------:R-:W-:Y:S02]  /*71a0*/  CS2R R78, SRZ ;  /* 0x00000000004e7805 */ /* 0x000fe4000001ff00 */
[----:B------:R-:W-:Y:S02]  /*71b0*/  CS2R R76, SRZ ;  /* 0x00000000004c7805 */ /* 0x000fe4000001ff00 */
[----:B------:R-:W-:Y:S02]  /*71c0*/  CS2R R86, SRZ ;  /* 0x0000000000567805 */ /* 0x000fe4000001ff00 */
[----:B------:R-:W-:Y:S01]  /*71d0*/  CS2R R84, SRZ ;  /* 0x0000000000547805 */ /* 0x000fe2000001ff00 */
[----:B------:R-:W-:Y:S01]  /*71e0*/  IMAD.MOV.U32 R94, RZ, RZ, RZ ;  /* 0x000000ffff5e7224 */ /* 0x000fe200078e00ff */
[----:B------:R-:W-:Y:S01]  /*71f0*/  CS2R R92, SRZ ;  /* 0x00000000005c7805 */ /* 0x000fe2000001ff00 */
[----:B-1----:R-:W-:Y:S01]  /*7200*/  @P0 IMAD R0, R4, 0x1400, R114 ;  /* 0x0000140004000824 */ /* 0x002fe200078e0272 */
[----:B------:R-:W-:Y:S05]  /*7210*/  @P0 WARPSYNC.ALL ;  /* 0x0000000000000948 */ /* 0x000fea0003800000 */
[----:B------:R-:W-:Y:S05]  /*7220*/  @P0 LEA R0, R0, UR40, 0x1 ;  /* 0x0000002800000c11 */ /* 0x000fea000f8e08ff */
[----:B------:R1:W2:Y:S04]  /*7230*/  @P0 LDSM.16.M88.4 R72, [R0+0x400] ;  /* 0x000400000048083b */ /* 0x0002a80000000200 */
[----:B------:R1:W1:Y:S04]  /*7240*/  @P0 LDSM.16.M88.4 R68, [R0+0xc00] ;  /* 0x000c00000044083b */ /* 0x0002680000000200 */
[----:B------:R1:W1:Y:S04]  /*7250*/  @P0 LDSM.16.M88.4 R76, [R0+0x1400] ;  /* 0x00140000004c083b */ /* 0x0002680000000200 */
[----:B------:R1:W1:Y:S04]  /*7260*/  @P0 LDSM.16.M88.4 R84, [R0+0x1c00] ;  /* 0x001c00000054083b */ /* 0x0002680000000200 */
[----:B------:R1:W1:Y:S02]  /*7270*/  @P0 LDSM.16.M88.4 R92, [R0+0x2400] ;  /* 0x00240000005c083b */ /* 0x0002640000000200 */
.L_x_127:
[----:B------:R-:W-:Y:S05]  /*7280*/  BSYNC B1 ;  /* 0x0000000000017941 */ /* 0x000fea0003800000 */
.L_x_126:
[C---:B------:R-:W-:Y:S04]  /*7290*/  LEA.HI R2, R65.reuse, R65, RZ, 0x1 ;  /* 0x0000004141027211 */ /* 0x040fe800078f08ff */
[----:B-1----:R-:W-:Y:S02]  /*72a0*/  SHF.R.U32.HI R0, RZ, 0x1, R2 ;  /* 0x00000001ff007819 */ /* 0x002fe40000011602 */
[----:B------:R-:W-:Y:S03]  /*72b0*/  LOP3.LUT R2, R2, 0xffe, RZ, 0xc0, !PT ;  /* 0x00000ffe02027812 */ /* 0x000fe600078ec0ff */
[----:B------:R-:W-:Y:S02]  /*72c0*/  IMAD R0, R0, 0x50, R16 ;  /* 0x0000005000007824 */ /* 0x000fe400078e0210 */
[----:B------:R-:W-:Y:S04]  /*72d0*/  IMAD.IADD R2, R65, 0x1, -R2 ;  /* 0x0000000141027824 */ /* 0x000fe800078e0a02 */
[----:B------:R-:W-:Y:S05]  /*72e0*/  IMAD R2, R2, 0x100000, R0 ;  /* 0x0010000002027824 */ /* 0x000fea00078e0200 */
[----:B------:R-:W-:Y:S04]  /*72f0*/  SHF.R.U32.HI R0, RZ, 0x15, R2 ;  /* 0x00000015ff007819 */ /* 0x000fe80000011602 */
[----:B------:R-:W-:Y:S01]  /*7300*/  LOP3.LUT P0, RZ, R0, 0x3, R115, 0x48, !PT ;  /* 0x0000000300ff7812 */ /* 0x000fe20007804873 */
[----:B------:R-:W-:Y:S01]  /*7310*/  @!UPT UIADD3 URZ, UPT, UPT, URZ, URZ, URZ ;  /* 0x000000fffffff290 */ /* 0x000fe2000fffe0ff */
[----:B----4-:R-:W-:Y:S11]  /*7320*/  @P3 BRA `(.L_x_131) ;  /* 0x0000000000083947 */ /* 0x010ff60003800000 */
[----:B------:R-:W1:Y:S02]  /*7330*/  SYNCS.PHASECHK.TRANS64.TRYWAIT P1, [R17+URZ+0x320], R3 ;  /* 0x00032003110075a7 */ /* 0x000e6400080211ff */
[----:B-1----:R-:W-:Y:S05]  /*7340*/  @!P1 BRA `(.L_x_132) ;  /* 0x0000002c00b09947 */ /* 0x002fea0003800000 */
.L_x_131:
[----:B------:R-:W-:Y:S05]  /*7350*/  @!P0 BRA `(.L_x_133) ;  /* 0x0000000000408947 */ /* 0x000fea0003800000 */
[----:B------:R-:W4:Y:S01]  /*7360*/  LDCU.64 UR8, c[0x4][0x70] ;  /* 0x01000e00ff0877ac */ /* 0x000f220008000a00 */
[----:B------:R-:W-:Y:S01]  /*7370*/  MOV R15, 0x0 ;  /* 0x00000000000f7802 */ /* 0x000fe20000000f00 */
[----:B------:R-:W-:Y:S02]  /*7380*/  HFMA2 R12, -RZ, RZ, 0, 5.9604644775390625e-08 ;  /* 0x00000001ff0c7431 */ /* 0x000fe400000001ff */
[----:B------:R-:W-:Y:S02]  /*7390*/  IMAD.MOV.U32 R8, RZ, RZ, 0x192 ;  /* 0x00000192ff087424 */ /* 0x000fe400078e00ff */
[----:B------:R-:W-:Y:S01]  /*73a0*/  IMAD.MOV.U32 R13, RZ, RZ, RZ ;  /* 0x000000ffff0d7224 */ /* 0x000fe200078e00ff */
[----:B------:R-:W5:Y:S01]  /*73b0*/  LDCU.64 UR6, c[0x4][0x78] ;  /* 0x01000f00ff0677ac */ /* 0x000f620008000a00 */
[----:B------:R-:W1:Y:S01]  /*73c0*/  LDC.64 R14, c[0x4][R15] ;  /* 0x010000000f0e7b82 */ /* 0x000e620000000a00 */
[----:B------:R-:W2:Y:S01]  /*73d0*/  LDCU.64 UR4, c[0x4][0x10] ;  /* 0x01000200ff0477ac */ /* 0x000ea20008000a00 */
[----:B----4-:R-:W-:Y:S01]  /*73e0*/  MOV R5, UR9 ;  /* 0x0000000900057c02 */ /* 0x010fe20008000f00 */
[----:B------:R-:W-:Y:S01]  /*73f0*/  IMAD.U32 R4, RZ, RZ, UR8 ;  /* 0x00000008ff047e24 */ /* 0x000fe2000f8e00ff */
[----:B-----5:R-:W-:Y:S01]  /*7400*/  MOV R7, UR7 ;  /* 0x0000000700077c02 */ /* 0x020fe20008000f00 */
[----:B------:R-:W-:Y:S01]  /*7410*/  IMAD.U32 R6, RZ, RZ, UR6 ;  /* 0x00000006ff067e24 */ /* 0x000fe2000f8e00ff */
[----:B--2---:R-:W-:Y:S01]  /*7420*/  MOV R11, UR5 ;  /* 0x00000005000b7c02 */ /* 0x004fe20008000f00 */
[----:B------:R-:W-:Y:S02]  /*7430*/  IMAD.U32 R10, RZ, RZ, UR4 ;  /* 0x00000004ff0a7e24 */ /* 0x000fe4000f8e00ff */
[----:B------:R-:W-:Y:S07]  /*7440*/  LEPC R20, `(.L_x_133) ;  /* 0x000000001014794e */ /* 0x000fee0000000000 */
[----:B-1-3--:R-:W-:Y:S05]  /*7450*/  CALL.ABS.NOINC R14 ;  /* 0x000000000e007343 */ /* 0x00afea0003c00000 */
.L_x_133:
[----:B------:R-:W-:Y:S05]  /*7460*/  WARPSYNC.ALL ;  /* 0x0000000000007948 */ /* 0x000fea0003800000 */
[C---:B------:R-:W-:Y:S01]  /*7470*/  R2UR UR4, R2.reuse ;  /* 0x00000000020472ca */ /* 0x040fe200000e0000 */
[----:B------:R-:W-:Y:S05]  /*7480*/  VIADD R0, R2, 0x10 ;  /* 0x0000001002007836 */ /* 0x000fea0000000000 */
[----:B------:R-:W-:Y:S04]  /*7490*/  SHF.R.U32.HI R0, RZ, 0x15, R0 ;  /* 0x00000015ff007819 */ /* 0x000fe80000011600 */
[----:B------:R-:W-:Y:S03]  /*74a0*/  LOP3.LUT P0, RZ, R0, 0x3, R115, 0x48, !PT ;  /* 0x0000000300ff7812 */ /* 0x000fe60007804873 */
[----:B------:R-:W4:Y:S10]  /*74b0*/  LDTM.16dp256bit.x2 R48, tmem[UR4] ;  /* 0x00000004003079ee */ /* 0x000f3400080a0000 */
[----:B----4-:R-:W-:Y:S05]  /*74c0*/  @!P0 BRA `(.L_x_134) ;  /* 0x0000000000408947 */ /* 0x010fea0003800000 */
        /* <DEDUP_REMOVED lines=16> */
.L_x_134:
[----:B------:R-:W-:Y:S05]  /*75d0*/  WARPSYNC.ALL ;  /* 0x0000000000007948 */ /* 0x000fea0003800000 */
[C---:B------:R-:W-:Y:S01]  /*75e0*/  R2UR UR4, R2.reuse ;  /* 0x00000000020472ca */ /* 0x040fe200000e0000 */
[----:B------:R-:W-:Y:S05]  /*75f0*/  VIADD R0, R2, 0x20 ;  /* 0x0000002002007836 */ /* 0x000fea0000000000 */
[----:B------:R-:W-:Y:S04]  /*7600*/  SHF.R.U32.HI R0, RZ, 0x15, R0 ;  /* 0x00000015ff007819 */ /* 0x000fe80000011600 */
[----:B------:R-:W-:Y:S03]  /*7610*/  LOP3.LUT P0, RZ, R0, 0x3, R115, 0x48, !PT ;  /* 0x0000000300ff7812 */ /* 0x000fe60007804873 */
[----:B------:R-:W4:Y:S10]  /*7620*/  LDTM.16dp256bit.x2 R40, tmem[UR4+0x10] ;  /* 0x00001004002879ee */ /* 0x000f3400080a0000 */
        /* <DEDUP_REMOVED lines=17> */
.L_x_135:
        /* <DEDUP_REMOVED lines=23> */
.L_x_136:
        /* <DEDUP_REMOVED lines=23> */
.L_x_137:
[----:B------:R-:W-:Y:S01]  /*7a20*/  ISETP.NE.AND P0, PT, R121, RZ, PT ;  /* 0x000000ff7900720c */ /* 0x000fe20003f05270 */
[----:B------:R-:W-:Y:S05]  /*7a30*/  WARPSYNC.ALL ;  /* 0x0000000000007948 */ /* 0x000fea0003800000 */
[----:B------:R-:W-:Y:S01]  /*7a40*/  HADD2.F32 R80, -RZ, R85.H0_H0 ;  /* 0x20000055ff507230 */ /* 0x000fe20000004100 */
[----:B------:R-:W-:Y:S01]  /*7a50*/  R2UR UR4, R2 ;  /* 0x00000000020472ca */ /* 0x000fe200000e0000 */
[C---:B---3--:R-:W-:Y:S01]  /*7a60*/  FMUL R0, R66.reuse, R48 ;  /* 0x0000003042007220 */ /* 0x048fe20000400000 */
[--C-:B--2---:R-:W-:Y:S02]  /*7a70*/  HADD2.F32 R48, -RZ, R72.reuse.H0_H0 ;  /* 0x20000048ff307230 */ /* 0x104fe40000004100 */
[C---:B------:R-:W-:Y:S01]  /*7a80*/  FMUL R2, R66.reuse, R49 ;  /* 0x0000003142027220 */ /* 0x040fe20000400000 */
[----:B------:R-:W-:Y:S02]  /*7a90*/  HADD2.F32 R49, -RZ, R72.H1_H1 ;  /* 0x30000048ff317230 */ /* 0x000fe40000004100 */
[C---:B-1----:R-:W-:Y:S01]  /*7aa0*/  FMUL R3, R66.reuse, R50 ;  /* 0x0000003242037220 */ /* 0x042fe20000400000 */
[--C-:B------:R-:W-:Y:S02]  /*7ab0*/  HADD2.F32 R50, -RZ, R73.reuse.H0_H0 ;  /* 0x20000049ff327230 */ /* 0x100fe40000004100 */
[C---:B------:R-:W-:Y:S01]  /*7ac0*/  FFMA R0, R67.reuse, R48, R0 ;  /* 0x0000003043007223 */ /* 0x040fe20000000000 */
[C---:B------:R-:W-:Y:S01]  /*7ad0*/  FMUL R12, R66.reuse, R51 ;  /* 0x00000033420c7220 */ /* 0x040fe20000400000 */
[----:B------:R-:W-:Y:S02]  /*7ae0*/  HADD2.F32 R51, -RZ, R73.H1_H1 ;  /* 0x30000049ff337230 */ /* 0x000fe40000004100 */
[C---:B------:R-:W-:Y:S01]  /*7af0*/  FFMA R2, R67.reuse, R49, R2 ;  /* 0x0000003143027223 */ /* 0x040fe20000000002 */
[C---:B------:R-:W-:Y:S01]  /*7b00*/  FFMA R3, R67.reuse, R50, R3 ;  /* 0x0000003243037223 */ /* 0x040fe20000000003 */
[----:B------:R-:W-:Y:S01]  /*7b10*/  FMUL R13, R66, R52 ;  /* 0x00000034420d7220 */ /* 0x000fe20000400000 */
[----:B------:R-:W1:Y:S01]  /*7b20*/  LDTM.16dp256bit.x2 R4, tmem[UR4+0x40] ;  /* 0x00004004000479ee */ /* 0x000e6200080a0000 */
[----:B------:R-:W-:Y:S01]  /*7b30*/  NOP ;  /* 0x0000000000007918 */ /* 0x000fe20000000000 */
[----:B------:R-:W-:Y:S01]  /*7b40*/  F2FP.F16.F32.PACK_AB R48, R2, R0 ;  /* 0x000000000230723e */ /* 0x000fe200000000ff */
[----:B------:R-:W-:Y:S01]  /*7b50*/  FFMA R12, R67, R51, R12 ;  /* 0x00000033430c7223 */ /* 0x000fe2000000000c */
[--C-:B------:R-:W-:Y:S02]  /*7b60*/  HADD2.F32 R52, -RZ, R74.reuse.H0_H0 ;  /* 0x2000004aff347230 */ /* 0x100fe40000004100 */
[C---:B------:R-:W-:Y:S01]  /*7b70*/  FMUL R14, R66.reuse, R53 ;  /* 0x00000035420e7220 */ /* 0x040fe20000400000 */
[----:B------:R-:W-:Y:S01]  /*7b80*/  R2UR UR5, R17 ;  /* 0x00000000110572ca */ /* 0x000fe200000e0000 */
[----:B------:R-:W-:Y:S01]  /*7b90*/  FMUL R15, R66, R54 ;  /* 0x00000036420f7220 */ /* 0x000fe20000400000 */
[----:B------:R-:W-:Y:S01]  /*7ba0*/  HADD2.F32 R53, -RZ, R74.H1_H1 ;  /* 0x3000004aff357230 */ /* 0x000fe20000004100 */
[----:B------:R-:W-:Y:S01]  /*7bb0*/  F2FP.F16.F32.PACK_AB R49, R12, R3 ;  /* 0x000000030c31723e */ /* 0x000fe200000000ff */
[C---:B------:R-:W-:Y:S01]  /*7bc0*/  FFMA R13, R67.reuse, R52, R13 ;  /* 0x00000034430d7223 */ /* 0x040fe2000000000d */
[C---:B------:R-:W-:Y:S01]  /*7bd0*/  FMUL R17, R66.reuse, R55 ;  /* 0x0000003742117220 */ /* 0x040fe20000400000 */
[--C-:B------:R-:W-:Y:S02]  /*7be0*/  HADD2.F32 R54, -RZ, R75.reuse.H0_H0 ;  /* 0x2000004bff367230 */ /* 0x100fe40000004100 */
[C---:B------:R-:W-:Y:S01]  /*7bf0*/  FFMA R14, R67.reuse, R53, R14 ;  /* 0x00000035430e7223 */ /* 0x040fe2000000000e */
[----:B------:R-:W-:Y:S02]  /*7c00*/  HADD2.F32 R55, -RZ, R75.H1_H1 ;  /* 0x3000004bff377230 */ /* 0x000fe40000004100 */
[C---:B------:R-:W-:Y:S01]  /*7c10*/  FMUL R20, R66.reuse, R42 ;  /* 0x0000002a42147220 */ /* 0x040fe20000400000 */
[----:B------:R-:W-:Y:S01]  /*7c20*/  FMUL R21, R66, R43 ;  /* 0x0000002b42157220 */ /* 0x000fe20000400000 */
[--C-:B------:R-:W-:Y:S01]  /*7c30*/  HADD2.F32 R42, -RZ, R68.reuse.H0_H0 ;  /* 0x20000044ff2a7230 */ /* 0x100fe20000004100 */
[----:B------:R-:W-:Y:S01]  /*7c40*/  F2FP.F16.F32.PACK_AB R50, R14, R13 ;  /* 0x0000000d0e32723e */ /* 0x000fe200000000ff */
[C---:B------:R-:W-:Y:S01]  /*7c50*/  FFMA R15, R67.reuse, R54, R15 ;  /* 0x00000036430f7223 */ /* 0x040fe2000000000f */
[----:B------:R-:W-:Y:S01]  /*7c60*/  FFMA R17, R67, R55, R17 ;  /* 0x0000003743117223 */ /* 0x000fe20000000011 */
[----:B------:R-:W-:Y:S01]  /*7c70*/  UIADD3 UR5, UPT, UPT, UR5, 0x340, URZ ;  /* 0x0000034005057890 */ /* 0x000fe2000fffe0ff */
[C---:B------:R-:W-:Y:S01]  /*7c80*/  FMUL R18, R66.reuse, R40 ;  /* 0x0000002842127220 */ /* 0x040fe20000400000 */
[----:B------:R-:W-:Y:S02]  /*7c90*/  HADD2.F32 R43, -RZ, R68.H1_H1 ;  /* 0x30000044ff2b7230 */ /* 0x000fe40000004100 */
[C---:B------:R-:W-:Y:S01]  /*7ca0*/  FMUL R22, R66.reuse, R44 ;  /* 0x0000002c42167220 */ /* 0x040fe20000400000 */
[----:B------:R-:W-:Y:S01]  /*7cb0*/  UPRMT UR5, UR37, 0x654, UR5 ;  /* 0x0000065425057896 */ /* 0x000fe20008000005 */
[----:B------:R-:W-:Y:S01]  /*7cc0*/  F2FP.F16.F32.PACK_AB R51, R17, R15 ;  /* 0x0000000f1133723e */ /* 0x000fe200000000ff */
[C---:B------:R-:W-:Y:S01]  /*7cd0*/  FFMA R18, R67.reuse, R42, R18 ;  /* 0x0000002a43127223 */ /* 0x040fe20000000012 */
[--C-:B------:R-:W-:Y:S02]  /*7ce0*/  HADD2.F32 R44, -RZ, R69.reuse.H0_H0 ;  /* 0x20000045ff2c7230 */ /* 0x100fe40000004100 */
[C---:B------:R-:W-:Y:S01]  /*7cf0*/  FMUL R19, R66.reuse, R41 ;  /* 0x0000002942137220 */ /* 0x040fe20000400000 */
[C---:B------:R-:W-:Y:S01]  /*7d00*/  FMUL R23, R66.reuse, R45 ;  /* 0x0000002d42177220 */ /* 0x040fe20000400000 */
[----:B------:R-:W-:Y:S02]  /*7d10*/  HADD2.F32 R45, -RZ, R69.H1_H1 ;  /* 0x30000045ff2d7230 */ /* 0x000fe40000004100 */
[C---:B------:R-:W-:Y:S01]  /*7d20*/  FMUL R40, R66.reuse, R46 ;  /* 0x0000002e42287220 */ /* 0x040fe20000400000 */
[C---:B------:R-:W-:Y:S01]  /*7d30*/  FFMA R19, R67.reuse, R43, R19 ;  /* 0x0000002b43137223 */ /* 0x040fe20000000013 */
[--C-:B------:R-:W-:Y:S01]  /*7d40*/  HADD2.F32 R46, -RZ, R70.reuse.H0_H0 ;  /* 0x20000046ff2e7230 */ /* 0x100fe20000004100 */
[----:B-1----:R-:W-:Y:S01]  /*7d50*/  SYNCS.ARRIVE.TRANS64.RED.A1T0 RZ, [UR5], RZ ;  /* 0x000000ffffff79a7 */ /* 0x002fe20008100405 */
[C---:B------:R-:W-:Y:S01]  /*7d60*/  FFMA R20, R67.reuse, R44, R20 ;  /* 0x0000002c43147223 */ /* 0x040fe20000000014 */
[----:B------:R-:W-:Y:S01]  /*7d70*/  FFMA R21, R67, R45, R21 ;  /* 0x0000002d43157223 */ /* 0x000fe20000000015 */
[--C-:B------:R-:W-:Y:S01]  /*7d80*/  HADD2.F32 R68, -RZ, R71.reuse.H0_H0 ;  /* 0x20000047ff447230 */ /* 0x100fe20000004100 */
[----:B------:R-:W-:Y:S01]  /*7d90*/  F2FP.F16.F32.PACK_AB R12, R19, R18 ;  /* 0x00000012130c723e */ /* 0x000fe200000000ff */
[----:B------:R-:W-:Y:S01]  /*7da0*/  FFMA R22, R67, R46, R22 ;  /* 0x0000002e43167223 */ /* 0x000fe20000000016 */
[C---:B------:R-:W-:Y:S01]  /*7db0*/  FMUL R41, R66.reuse, R47 ;  /* 0x0000002f42297220 */ /* 0x040fe20000400000 */
[----:B------:R-:W-:Y:S01]  /*7dc0*/  HADD2.F32 R47, -RZ, R70.H1_H1 ;  /* 0x30000046ff2f7230 */ /* 0x000fe20000004100 */
[----:B------:R-:W-:Y:S01]  /*7dd0*/  F2FP.F16.F32.PACK_AB R13, R21, R20 ;  /* 0x00000014150d723e */ /* 0x000fe200000000ff */
[----:B------:R-:W-:Y:S02]  /*7de0*/  HADD2.F32 R69, -RZ, R71.H1_H1 ;  /* 0x30000047ff457230 */ /* 0x000fe40000004100 */
[C---:B------:R-:W-:Y:S01]  /*7df0*/  FMUL R32, R66.reuse, R32 ;  /* 0x0000002042207220 */ /* 0x040fe20000400000 */
[--C-:B------:R-:W-:Y:S02]  /*7e00*/  HADD2.F32 R70, -RZ, R76.reuse.H0_H0 ;  /* 0x2000004cff467230 */ /* 0x100fe40000004100 */
[C---:B------:R-:W-:Y:S01]  /*7e10*/  FFMA R23, R67.reuse, R47, R23 ;  /* 0x0000002f43177223 */ /* 0x040fe20000000017 */
[----:B------:R-:W-:Y:S02]  /*7e20*/  HADD2.F32 R71, -RZ, R76.H1_H1 ;  /* 0x3000004cff477230 */ /* 0x000fe40000004100 */
[C---:B------:R-:W-:Y:S01]  /*7e30*/  FFMA R40, R67.reuse, R68, R40 ;  /* 0x0000004443287223 */ /* 0x040fe20000000028 */
[C---:B------:R-:W-:Y:S01]  /*7e40*/  FFMA R41, R67.reuse, R69, R41 ;  /* 0x0000004543297223 */ /* 0x040fe20000000029 */
[----:B------:R-:W-:Y:S01]  /*7e50*/  FFMA R32, R67, R70, R32 ;  /* 0x0000004643207223 */ /* 0x000fe20000000020 */
[----:B------:R-:W-:Y:S01]  /*7e60*/  F2FP.F16.F32.PACK_AB R14, R23, R22 ;  /* 0x00000016170e723e */ /* 0x000fe200000000ff */
[C---:B------:R-:W-:Y:S01]  /*7e70*/  FMUL R33, R66.reuse, R33 ;  /* 0x0000002142217220 */ /* 0x040fe20000400000 */
[--C-:B------:R-:W-:Y:S01]  /*7e80*/  HADD2.F32 R72, -RZ, R77.reuse.H0_H0 ;  /* 0x2000004dff487230 */ /* 0x100fe20000004100 */
[----:B------:R-:W-:Y:S01]  /*7e90*/  F2FP.F16.F32.PACK_AB R15, R41, R40 ;  /* 0x00000028290f723e */ /* 0x000fe200000000ff */
[C---:B------:R-:W-:Y:S01]  /*7ea0*/  FMUL R34, R66.reuse, R34 ;  /* 0x0000002242227220 */ /* 0x040fe20000400000 */
[----:B------:R-:W-:Y:S02]  /*7eb0*/  HADD2.F32 R73, -RZ, R77.H1_H1 ;  /* 0x3000004dff497230 */ /* 0x000fe40000004100 */
[C---:B------:R-:W-:Y:S01]  /*7ec0*/  FFMA R33, R67.reuse, R71, R33 ;  /* 0x0000004743217223 */ /* 0x040fe20000000021 */
[C---:B------:R-:W-:Y:S01]  /*7ed0*/  FMUL R35, R66.reuse, R35 ;  /* 0x0000002342237220 */ /* 0x040fe20000400000 */
[--C-:B------:R-:W-:Y:S02]  /*7ee0*/  HADD2.F32 R74, -RZ, R78.reuse.H0_H0 ;  /* 0x2000004eff4a7230 */ /* 0x100fe40000004100 */
[----:B------:R-:W-:Y:S01]  /*7ef0*/  FFMA R34, R67, R72, R34 ;  /* 0x0000004843227223 */ /* 0x000fe20000000022 */
[C---:B------:R-:W-:Y:S01]  /*7f00*/  FMUL R36, R66.reuse, R36 ;  /* 0x0000002442247220 */ /* 0x040fe20000400000 */
[----:B------:R-:W-:Y:S01]  /*7f10*/  HADD2.F32 R75, -RZ, R78.H1_H1 ;  /* 0x3000004eff4b7230 */ /* 0x000fe20000004100 */
[----:B------:R-:W-:Y:S01]  /*7f20*/  F2FP.F16.F32.PACK_AB R32, R33, R32 ;  /* 0x000000202120723e */ /* 0x000fe200000000ff */
[C---:B------:R-:W-:Y:S01]  /*7f30*/  FFMA R35, R67.reuse, R73, R35 ;  /* 0x0000004943237223 */ /* 0x040fe20000000023 */
[C---:B------:R-:W-:Y:S01]  /*7f40*/  FFMA R36, R67.reuse, R74, R36 ;  /* 0x0000004a43247223 */ /* 0x040fe20000000024 */
[C---:B------:R-:W-:Y:S01]  /*7f50*/  FMUL R37, R66.reuse, R37 ;  /* 0x0000002542257220 */ /* 0x040fe20000400000 */
[--C-:B------:R-:W-:Y:S02]  /*7f60*/  HADD2.F32 R76, -RZ, R79.reuse.H0_H0 ;  /* 0x2000004fff4c7230 */ /* 0x100fe40000004100 */
[C---:B------:R-:W-:Y:S01]  /*7f70*/  FMUL R38, R66.reuse, R38 ;  /* 0x0000002642267220 */ /* 0x040fe20000400000 */
[----:B------:R-:W-:Y:S01]  /*7f80*/  HADD2.F32 R77, -RZ, R79.H1_H1 ;  /* 0x3000004fff4d7230 */ /* 0x000fe20000004100 */
[----:B------:R-:W-:Y:S01]  /*7f90*/  MOV R0, UR42 ;  /* 0x0000002a00007c02 */ /* 0x000fe20008000f00 */
[----:B------:R-:W-:Y:S01]  /*7fa0*/  FFMA R37, R67, R75, R37 ;  /* 0x0000004b43257223 */ /* 0x000fe20000000025 */
[----:B------:R-:W-:Y:S01]  /*7fb0*/  F2FP.F16.F32.PACK_AB R33, R35, R34 ;  /* 0x000000222321723e */ /* 0x000fe200000000ff */
[----:B------:R-:W-:Y:S01]  /*7fc0*/  FFMA R38, R67, R76, R38 ;  /* 0x0000004c43267223 */ /* 0x000fe20000000026 */
[----:B------:R-:W-:Y:S01]  /*7fd0*/  FMUL R39, R66, R39 ;  /* 0x0000002742277220 */ /* 0x000fe20000400000 */
[--C-:B------:R-:W-:Y:S01]  /*7fe0*/  HADD2.F32 R78, -RZ, R84.reuse.H0_H0 ;  /* 0x20000054ff4e7230 */ /* 0x100fe20000004100 */
[----:B------:R-:W-:Y:S01]  /*7ff0*/  F2FP.F16.F32.PACK_AB R34, R37, R36 ;  /* 0x000000242522723e */ /* 0x000fe200000000ff */
[----:B------:R-:W-:Y:S02]  /*8000*/  IMAD R0, R0, 0x1400, R114 ;  /* 0x0000140000007824 */ /* 0x000fe400078e0272 */
[C---:B------:R-:W-:Y:S01]  /*8010*/  FFMA R39, R67.reuse, R77, R39 ;  /* 0x0000004d43277223 */ /* 0x040fe20000000027 */
[C---:B------:R-:W-:Y:S01]  /*8020*/  FMUL R24, R66.reuse, R24 ;  /* 0x0000001842187220 */ /* 0x040fe20000400000 */
[----:B------:R-:W-:Y:S02]  /*8030*/  HADD2.F32 R79, -RZ, R84.H1_H1 ;  /* 0x30000054ff4f7230 */ /* 0x000fe40000004100 */
[C---:B------:R-:W-:Y:S01]  /*8040*/  FMUL R25, R66.reuse, R25 ;  /* 0x0000001942197220 */ /* 0x040fe20000400000 */
[C---:B------:R-:W-:Y:S01]  /*8050*/  FMUL R26, R66.reuse, R26 ;  /* 0x0000001a421a7220 */ /* 0x040fe20000400000 */
[----:B------:R-:W-:Y:S02]  /*8060*/  HADD2.F32 R81, -RZ, R85.H1_H1 ;  /* 0x30000055ff517230 */ /* 0x000fe40000004100 */
[C---:B------:R-:W-:Y:S01]  /*8070*/  FMUL R27, R66.reuse, R27 ;  /* 0x0000001b421b7220 */ /* 0x040fe20000400000 */
[--C-:B------:R-:W-:Y:S02]  /*8080*/  HADD2.F32 R82, -RZ, R86.reuse.H0_H0 ;  /* 0x20000056ff527230 */ /* 0x100fe40000004100 */
[C---:B------:R-:W-:Y:S01]  /*8090*/  FFMA R24, R67.reuse, R78, R24 ;  /* 0x0000004e43187223 */ /* 0x040fe20000000018 */
[C---:B------:R-:W-:Y:S01]  /*80a0*/  FMUL R28, R66.reuse, R28 ;  /* 0x0000001c421c7220 */ /* 0x040fe20000400000 */
[----:B------:R-:W-:Y:S02]  /*80b0*/  HADD2.F32 R83, -RZ, R86.H1_H1 ;  /* 0x30000056ff537230 */ /* 0x000fe40000004100 */
[C---:B------:R-:W-:Y:S01]  /*80c0*/  FFMA R25, R67.reuse, R79, R25 ;  /* 0x0000004f43197223 */ /* 0x040fe20000000019 */
[C---:B------:R-:W-:Y:S01]  /*80d0*/  FMUL R29, R66.reuse, R29 ;  /* 0x0000001d421d7220 */ /* 0x040fe20000400000 */
[--C-:B------:R-:W-:Y:S02]  /*80e0*/  HADD2.F32 R84, -RZ, R87.reuse.H0_H0 ;  /* 0x20000057ff547230 */ /* 0x100fe40000004100 */
[C---:B------:R-:W-:Y:S01]  /*80f0*/  FFMA R26, R67.reuse, R80, R26 ;  /* 0x00000050431a7223 */ /* 0x040fe2000000001a */
[C---:B------:R-:W-:Y:S01]  /*8100*/  FMUL R30, R66.reuse, R30 ;  /* 0x0000001e421e7220 */ /* 0x040fe20000400000 */
[----:B------:R-:W-:Y:S02]  /*8110*/  HADD2.F32 R85, -RZ, R87.H1_H1 ;  /* 0x30000057ff557230 */ /* 0x000fe40000004100 */
[C---:B------:R-:W-:Y:S01]  /*8120*/  FFMA R27, R67.reuse, R81, R27 ;  /* 0x00000051431b7223 */ /* 0x040fe2000000001b */
[----:B------:R-:W-:Y:S01]  /*8130*/  FMUL R31, R66, R31 ;  /* 0x0000001f421f7220 */ /* 0x000fe20000400000 */
[--C-:B------:R-:W-:Y:S01]  /*8140*/  HADD2.F32 R86, -RZ, R92.reuse.H0_H0 ;  /* 0x2000005cff567230 */ /* 0x100fe20000004100 */
[----:B------:R-:W-:Y:S01]  /*8150*/  LEA R0, R0, UR40, 0x1 ;  /* 0x0000002800007c11 */ /* 0x000fe2000f8e08ff */
[C---:B------:R-:W-:Y:S01]  /*8160*/  FFMA R28, R67.reuse, R82, R28 ;  /* 0x00000052431c7223 */ /* 0x040fe2000000001c */
[----:B------:R-:W-:Y:S02]  /*8170*/  HADD2.F32 R87, -RZ, R92.H1_H1 ;  /* 0x3000005cff577230 */ /* 0x000fe40000004100 */
[C---:B------:R-:W-:Y:S01]  /*8180*/  FMUL R4, R66.reuse, R4 ;  /* 0x0000000442047220 */ /* 0x040fe20000400000 */
[C---:B------:R-:W-:Y:S01]  /*8190*/  FFMA R29, R67.reuse, R83, R29 ;  /* 0x00000053431d7223 */ /* 0x040fe2000000001d */
[----:B------:R1:W-:Y:S01]  /*81a0*/  STSM.16.M88.4 [R0+0x400], R48 ;  /* 0x0004003000007844 */ /* 0x0003e20000000200 */
[--C-:B------:R-:W-:Y:S02]  /*81b0*/  HADD2.F32 R88, -RZ, R93.reuse.H0_H0 ;  /* 0x2000005dff587230 */ /* 0x100fe40000004100 */
[C---:B------:R-:W-:Y:S01]  /*81c0*/  FMUL R5, R66.reuse, R5 ;  /* 0x0000000542057220 */ /* 0x040fe20000400000 */
[C---:B------:R-:W-:Y:S04]  /*81d0*/  FFMA R30, R67.reuse, R84, R30 ;  /* 0x00000054431e7223 */ /* 0x040fe8000000001e */
[----:B------:R1:W-:Y:S01]  /*81e0*/  STSM.16.M88.4 [R0+0xc00], R12 ;  /* 0x000c000c00007844 */ /* 0x0003e20000000200 */
[----:B------:R-:W-:Y:S02]  /*81f0*/  HADD2.F32 R89, -RZ, R93.H1_H1 ;  /* 0x3000005dff597230 */ /* 0x000fe40000004100 */
[C---:B------:R-:W-:Y:S01]  /*8200*/  FMUL R6, R66.reuse, R6 ;  /* 0x0000000642067220 */ /* 0x040fe20000400000 */
[C---:B------:R-:W-:Y:S01]  /*8210*/  FFMA R31, R67.reuse, R85, R31 ;  /* 0x00000055431f7223 */ /* 0x040fe2000000001f */
[--C-:B------:R-:W-:Y:S02]  /*8220*/  HADD2.F32 R90, -RZ, R94.reuse.H0_H0 ;  /* 0x2000005eff5a7230 */ /* 0x100fe40000004100 */
[C---:B------:R-:W-:Y:S01]  /*8230*/  FMUL R7, R66.reuse, R7 ;  /* 0x0000000742077220 */ /* 0x040fe20000400000 */
[C---:B------:R-:W-:Y:S01]  /*8240*/  FFMA R4, R67.reuse, R86, R4 ;  /* 0x0000005643047223 */ /* 0x040fe20000000004 */
        /* <DEDUP_REMOVED lines=8> */
[----:B------:R-:W-:Y:S01]  /*82d0*/  FFMA R7, R67, R89, R7 ;  /* 0x0000005943077223 */ /* 0x000fe20000000007 */
[----:B------:R-:W-:Y:S01]  /*82e0*/  FMUL R11, R66, R11 ;  /* 0x0000000b420b7220 */ /* 0x000fe20000400000 */
[----:B------:R-:W-:Y:S01]  /*82f0*/  F2FP.F16.F32.PACK_AB R35, R39, R38 ;  /* 0x000000262723723e */ /* 0x000fe200000000ff */
[C---:B------:R-:W-:Y:S01]  /*8300*/  FFMA R8, R67.reuse, R90, R8 ;  /* 0x0000005a43087223 */ /* 0x040fe20000000008 */
[----:B------:R-:W-:Y:S01]  /*8310*/  FFMA R9, R67, R91, R9 ;  /* 0x0000005b43097223 */ /* 0x000fe20000000009 */
[----:B------:R-:W-:Y:S01]  /*8320*/  F2FP.F16.F32.PACK_AB R24, R25, R24 ;  /* 0x000000181918723e */ /* 0x000fe200000000ff */
[----:B------:R-:W-:Y:S01]  /*8330*/  FFMA R10, R67, R92, R10 ;  /* 0x0000005c430a7223 */ /* 0x000fe2000000000a */
[----:B------:R1:W-:Y:S01]  /*8340*/  STSM.16.M88.4 [R0+0x1400], R32 ;  /* 0x0014002000007844 */ /* 0x0003e20000000200 */
[----:B------:R-:W-:Y:S01]  /*8350*/  F2FP.F16.F32.PACK_AB R25, R27, R26 ;  /* 0x0000001a1b19723e */ /* 0x000fe200000000ff */
[----:B------:R-:W-:Y:S01]  /*8360*/  FFMA R11, R67, R93, R11 ;  /* 0x0000005d430b7223 */ /* 0x000fe2000000000b */
[----:B------:R-:W-:Y:S01]  /*8370*/  F2FP.F16.F32.PACK_AB R26, R29, R28 ;  /* 0x0000001c1d1a723e */ /* 0x000fe200000000ff */
[----:B------:R-:W-:Y:S01]  /*8380*/  UIADD3 UR24, UPT, UPT, UR42, 0x1, URZ ;  /* 0x000000012a187890 */ /* 0x000fe2000fffe0ff */
[----:B------:R-:W-:Y:S01]  /*8390*/  F2FP.F16.F32.PACK_AB R27, R31, R30 ;  /* 0x0000001e1f1b723e */ /* 0x000fe200000000ff */
[----:B------:R-:W-:Y:S01]  /*83a0*/  BSSY.RECONVERGENT B0, `(.L_x_138) ;  /* 0x000002e000007945 */ /* 0x000fe20003800200 */
[----:B------:R-:W-:Y:S02]  /*83b0*/  F2FP.F16.F32.PACK_AB R4, R5, R4 ;  /* 0x000000040504723e */ /* 0x000fe400000000ff */
[----:B------:R-:W-:Y:S01]  /*83c0*/  F2FP.F16.F32.PACK_AB R5, R7, R6 ;  /* 0x000000060705723e */ /* 0x000fe200000000ff */
[----:B------:R1:W-:Y:S01]  /*83d0*/  STSM.16.M88.4 [R0+0x1c00], R24 ;  /* 0x001c001800007844 */ /* 0x0003e20000000200 */
[----:B------:R-:W-:Y:S02]  /*83e0*/  F2FP.F16.F32.PACK_AB R6, R9, R8 ;  /* 0x000000080906723e */ /* 0x000fe400000000ff */
[----:B------:R-:W-:Y:S05]  /*83f0*/  F2FP.F16.F32.PACK_AB R7, R11, R10 ;  /* 0x0000000a0b07723e */ /* 0x000fea00000000ff */
[----:B------:R1:W-:Y:S01]  /*8400*/  STSM.16.M88.4 [R0+0x2400], R4 ;  /* 0x0024000400007844 */ /* 0x0003e20000000200 */
[----:B------:R-:W-:Y:S01]  /*8410*/  @!PT LDS RZ, [RZ] ;  /* 0x00000000fffff984 */ /* 0x000fe20000000800 */
[----:B------:R-:W-:Y:S01]  /*8420*/  @!PT LDS RZ, [RZ] ;  /* 0x00000000fffff984 */ /* 0x000fe20000000800 */
[----:B------:R-:W-:Y:S01]  /*8430*/  @!PT LDS RZ, [RZ] ;  /* 0x00000000fffff984 */ /* 0x000fe20000000800 */
[----:B------:R-:W-:Y:S01]  /*8440*/  @!PT LDS RZ, [RZ] ;  /* 0x00000000fffff984 */ /* 0x000fe20000000800 */
[----:B------:R2:W-:Y:S07]  /*8450*/  MEMBAR.ALL.CTA ;  /* 0x0000000000007992 */ /* 0x0005ee0000008000 */
[----:B--2---:R-:W2:Y:S02]  /*8460*/  FENCE.VIEW.ASYNC.S ;  /* 0x00000000000073c6 */ /* 0x004ea40000000000 */
[----:B--2---:R-:W-:Y:S06]  /*8470*/  BAR.SYNC.DEFER_BLOCKING 0x1, 0x80 ;  /* 0x0042000000007b1d */ /* 0x004fec0000010000 */
[----:B------:R-:W-:Y:S05]  /*8480*/  @P0 BRA `(.L_x_139) ;  /* 0x00000000007c0947 */ /* 0x000fea0003800000 */
[----:B------:R-:W-:Y:S01]  /*8490*/  R2UR UR13, R108 ;  /* 0x000000006c0d72ca */ /* 0x000fe200000e0000 */
[----:B------:R-:W-:Y:S01]  /*84a0*/  UIADD3 UR26, UP0, UPT, UR48, 0x680, URZ ;  /* 0x00000680301a7890 */ /* 0x000fe2000ff1e0ff */
[----:B------:R-:W-:Y:S01]  /*84b0*/  R2UR UR14, R109 ;  /* 0x000000006d0e72ca */ /* 0x000fe200000e0000 */
[----:B------:R-:W-:Y:S02]  /*84c0*/  UIMAD UR16, UR42, 0x2800, UR40 ;  /* 0x000028002a1078a4 */ /* 0x000fe4000f8e0228 */
[----:B------:R-:W-:Y:S02]  /*84d0*/  UIADD3.X UR27, UPT, UPT, URZ, UR49, URZ, UP0, !UPT ;  /* 0x00000031ff1b7290 */ /* 0x000fe400087fe4ff */
[----:B------:R-:W-:Y:S01]  /*84e0*/  UIADD3 UR12, UPT, UPT, UR16, 0x400, URZ ;  /* 0x00000400100c7890 */ /* 0x000fe2000fffe0ff */
[----:B------:R-:W-:Y:S01]  /*84f0*/  UMOV UR15, UR36 ;  /* 0x00000024000f7c82 */ /* 0x000fe20008000000 */
[----:B------:R-:W-:Y:S01]  /*8500*/  UIADD3 UR8, UPT, UPT, UR16, 0xc00, URZ ;  /* 0x00000c0010087890 */ /* 0x000fe2000fffe0ff */
[----:B------:R-:W-:Y:S03]  /*8510*/  UMOV UR11, UR36 ;  /* 0x00000024000b7c82 */ /* 0x000fe60008000000 */
[----:B------:R-:W-:Y:S02]  /*8520*/  UIMAD UR13, UR13, 0x50, URZ ;  /* 0x000000500d0d78a4 */ /* 0x000fe4000f8e02ff */
[----:B------:R-:W-:Y:S02]  /*8530*/  USHF.L.U32 UR14, UR14, 0x6, URZ ;  /* 0x000000060e0e7899 */ /* 0x000fe400080006ff */
[----:B------:R-:W-:Y:S02]  /*8540*/  UIADD3 UR9, UPT, UPT, UR13, 0x10, URZ ;  /* 0x000000100d097890 */ /* 0x000fe4000fffe0ff */
[----:B------:R-:W-:Y:S02]  /*8550*/  UIADD3 UR4, UPT, UPT, UR16, 0x1400, URZ ;  /* 0x0000140010047890 */ /* 0x000fe4000fffe0ff */
[----:B------:R-:W-:Y:S01]  /*8560*/  UIADD3 UR5, UPT, UPT, UR13, 0x20, URZ ;  /* 0x000000200d057890 */ /* 0x000fe2000fffe0ff */
[----:B------:R-:W-:Y:S02]  /*8570*/  UMOV UR10, UR14 ;  /* 0x0000000e000a7c82 */ /* 0x000fe40008000000 */
[----:B------:R2:W-:Y:S01]  /*8580*/  UTMASTG.3D [UR12], [UR26] ;  /* 0x0000000c1a0073b5 */ /* 0x0005e20008010000 */
[----:B------:R-:W-:Y:S01]  /*8590*/  UMOV UR7, UR36 ;  /* 0x0000002400077c82 */ /* 0x000fe20008000000 */
[----:B------:R-:W-:Y:S01]  /*85a0*/  UMOV UR6, UR14 ;  /* 0x0000000e00067c82 */ /* 0x000fe20008000000 */
[----:B------:R-:W-:Y:S02]  /*85b0*/  UIADD3 UR20, UPT, UPT, UR16, 0x1c00, URZ ;  /* 0x00001c0010147890 */ /* 0x000fe4000fffe0ff */
[----:B------:R-:W-:Y:S01]  /*85c0*/  UIADD3 UR21, UPT, UPT, UR13, 0x30, URZ ;  /* 0x000000300d157890 */ /* 0x000fe2000fffe0ff */
[----:B------:R-:W-:Y:S01]  /*85d0*/  UMOV UR23, UR36 ;  /* 0x0000002400177c82 */ /* 0x000fe20008000000 */
[----:B------:R2:W-:Y:S01]  /*85e0*/  UTMASTG.3D [UR8], [UR26] ;  /* 0x000000081a0073b5 */ /* 0x0005e20008010000 */
[----:B------:R-:W-:Y:S01]  /*85f0*/  UMOV UR22, UR14 ;  /* 0x0000000e00167c82 */ /* 0x000fe20008000000 */
[----:B------:R-:W-:Y:S02]  /*8600*/  UIADD3 UR16, UPT, UPT, UR16, 0x2400, URZ ;  /* 0x0000240010107890 */ /* 0x000fe4000fffe0ff */
[----:B------:R-:W-:Y:S01]  /*8610*/  UIADD3 UR17, UPT, UPT, UR13, 0x40, URZ ;  /* 0x000000400d117890 */ /* 0x000fe2000fffe0ff */
[----:B------:R-:W-:Y:S01]  /*8620*/  UMOV UR19, UR36 ;  /* 0x0000002400137c82 */ /* 0x000fe20008000000 */
[----:B------:R-:W-:Y:S01]  /*8630*/  UMOV UR18, UR14 ;  /* 0x0000000e00127c82 */ /* 0x000fe20008000000 */
[----:B------:R2:W-:Y:S01]  /*8640*/  UTMASTG.3D [UR4], [UR26] ;  /* 0x000000041a0073b5 */ /* 0x0005e20008010000 */
[----:B------:R2:W-:Y:S05]  /*8650*/  UTMASTG.3D [UR20], [UR26] ;  /* 0x000000141a0073b5 */ /* 0x0005ea0008010000 */
[----:B------:R2:W-:Y:S02]  /*8660*/  UTMASTG.3D [UR16], [UR26] ;  /* 0x000000101a0073b5 */ /* 0x0005e40008010000 */
[----:B--2---:R0:W-:Y:S02]  /*8670*/  UTMACMDFLUSH ;  /* 0x00000000000079b7 */ /* 0x0041e40000000000 */
.L_x_139:
[----:B------:R-:W-:Y:S05]  /*8680*/  BSYNC.RECONVERGENT B0 ;  /* 0x0000000000007941 */ /* 0x000fea0003800200 */
.L_x_138:
[----:B------:R-:W-:Y:S04]  /*8690*/  BSSY.RECONVERGENT B0, `(.L_x_140) ;  /* 0x0000003000007945 */ /* 0x000fe80003800200 */
[----:B------:R-:W-:Y:S05]  /*86a0*/  @P0 BRA `(.L_x_141) ;  /* 0x0000000000040947 */ /* 0x000fea0003800000 */
[----:B------:R-:W-:Y:S04]  /*86b0*/  DEPBAR.LE SB0, 0x0 ;  /* 0x000080000000791a */ /* 0x000fe80000000000 */
.L_x_141:
[----:B------:R-:W-:Y:S05]  /*86c0*/  BSYNC.RECONVERGENT B0 ;  /* 0x0000000000007941 */ /* 0x000fea0003800200 */
.L_x_140:
[----:B------:R-:W-:Y:S01]  /*86d0*/  BAR.SYNC.DEFER_BLOCKING 0x1, 0x80 ;  /* 0x0042000000007b1d */ /* 0x000fe20000010000 */
[----:B------:R-:W-:Y:S01]  /*86e0*/  UIADD3 UR41, UPT, UPT, UR41, 0x1, URZ ;  /* 0x0000000129297890 */ /* 0x000fe2000fffe0ff */
[----:B------:R-:W-:Y:S03]  /*86f0*/  IADD3 R65, PT, PT, R65, 0x1, RZ ;  /* 0x0000000141417810 */ /* 0x000fe60007ffe0ff */
[----:B------:R-:W-:Y:S09]  /*8700*/  UISETP.NE.AND UP0, UPT, UR41, URZ, UPT ;  /* 0x000000ff2900728c */ /* 0x000ff2000bf05270 */
[----:B------:R-:W-:Y:S05]  /*8710*/  BRA.U !UP0, `(.L_x_142) ;  /* 0x0000000108287547 */ /* 0x000fea000b800000 */
[----:B------:R-:W-:Y:S01]  /*8720*/  ISETP.NE.AND P0, PT, R124, RZ, PT ;  /* 0x000000ff7c00720c */ /* 0x000fe20003f05270 */
[----:B-1----:R-:W-:Y:S11]  /*8730*/  IMAD.U32 R0, RZ, RZ, UR37 ;  /* 0x00000025ff007e24 */ /* 0x002ff6000f8e00ff */
[----:B------:R-:W-:Y:S01]  /*8740*/  @!UPT UIADD3 URZ, UPT, UPT, URZ, URZ, URZ ;  /* 0x000000fffffff290 */ /* 0x000fe2000fffe0ff */
[C---:B------:R-:W-:Y:S01]  /*8750*/  @P0 LEA R2, R117.reuse, UR40, 0x3 ;  /* 0x0000002875020c11 */ /* 0x040fe2000f8e18ff */
[----:B------:R-:W-:Y:S04]  /*8760*/  VIADD R117, R117, 0x1 ;  /* 0x0000000175757836 */ /* 0x000fe80000000000 */
[----:B------:R-:W-:Y:S05]  /*8770*/  @P0 VIADD R2, R2, 0x2e0 ;  /* 0x000002e002020836 */ /* 0x000fea0000000000 */
[----:B------:R-:W-:Y:S04]  /*8780*/  @P0 PRMT R0, R0, 0x654, R2 ;  /* 0x0000065400000816 */ /* 0x000fe80000000002 */
[----:B------:R2:W-:Y:S01]  /*8790*/  @P0 SYNCS.ARRIVE.TRANS64.RED.A1T0 RZ, [R0+URZ], RZ ;  /* 0x000000ff00ff09a7 */ /* 0x0005e200081004ff */
[C---:B------:R-:W-:Y:S04]  /*87a0*/  ISETP.NE.AND P0, PT, R117.reuse, 0x2, PT ;  /* 0x000000027500780c */ /* 0x040fe80003f05270 */
[----:B------:R-:W-:Y:S09]  /*87b0*/  SEL R117, R117, RZ, P0 ;  /* 0x000000ff75757207 */ /* 0x000ff20000000000 */
.L_x_142:
[----:B------:R-:W-:Y:S01]  /*87c0*/  ISETP.NE.AND P2, PT, R122, RZ, PT ;  /* 0x000000ff7a00720c */ /* 0x000fe20003f45270 */
[----:B------:R-:W-:Y:S01]  /*87d0*/  UISETP.NE.AND UP0, UPT, UR24, 0x2, UPT ;  /* 0x000000021800788c */ /* 0x000fe2000bf05270 */
[----:B------:R-:W-:Y:S01]  /*87e0*/  ISETP.NE.AND P0, PT, R123, 0x2, PT ;  /* 0x000000027b00780c */ /* 0x000fe20003f05270 */
[----:B------:R-:W-:Y:S01]  /*87f0*/  IMAD.IADD R108, R63, 0x1, R106 ;  /* 0x000000013f6c7824 */ /* 0x000fe200078e026a */
[----:B------:R-:W-:Y:S01]  /*8800*/  ISETP.NE.AND P1, PT, R65, 0x4, PT ;  /* 0x000000044100780c */ /* 0x000fe20003f25270 */
[----:B------:R-:W-:Y:S01]  /*8810*/  USEL UR4, URZ, 0x1, UP0 ;  /* 0x00000001ff047887 */ /* 0x000fe20008000000 */
[----:B------:R-:W-:Y:S01]  /*8820*/  SEL R2, RZ, 0x1, P0 ;  /* 0x00000001ff027807 */ /* 0x000fe20000000000 */
[----:B------:R-:W-:Y:S01]  /*8830*/  USEL UR42, UR24, URZ, UP0 ;  /* 0x000000ff182a7287 */ /* 0x000fe20008000000 */
[----:B-12---:R-:W-:Y:S01]  /*8840*/  SEL R0, RZ, 0x1, P1 ;  /* 0x00000001ff007807 */ /* 0x006fe20000800000 */
[----:B------:R-:W-:Y:S01]  /*8850*/  IMAD.IADD R109, R64, 0x1, R107 ;  /* 0x00000001406d7824 */ /* 0x000fe200078e026b */
[----:B------:R-:W-:Y:S02]  /*8860*/  LOP3.LUT R118, R118, R2, RZ, 0x3c, !PT ;  /* 0x0000000276767212 */ /* 0x000fe400078e3cff */
[----:B------:R-:W-:Y:S02]  /*8870*/  LOP3.LUT R120, R120, UR4, RZ, 0x3c, !PT ;  /* 0x0000000478787c12 */ /* 0x000fe4000f8e3cff */
[----:B------:R-:W-:Y:S02]  /*8880*/  @P2 R2UR UR36, R116 ;  /* 0x00000000742422ca */ /* 0x000fe400000e0000 */
[----:B------:R-:W-:Y:S02]  /*8890*/  LOP3.LUT R119, R119, R0, RZ, 0x3c, !PT ;  /* 0x0000000077777212 */ /* 0x000fe400078e3cff */
[----:B------:R-:W-:Y:S02]  /*88a0*/  SEL R123, R123, RZ, P0 ;  /* 0x000000ff7b7b7207 */ /* 0x000fe40000000000 */
[----:B------:R-:W-:Y:S01]  /*88b0*/  SEL R65, R65, RZ, P1 ;  /* 0x000000ff41417207 */ /* 0x000fe20000800000 */
[----:B------:R-:W-:Y:S08]  /*88c0*/  @P2 BRA `(.L_x_143) ;  /* 0xffffffdc001c2947 */ /* 0x000ff0000383ffff */
[----:B------:R-:W-:-:S09]  /*88d0*/  UISETP.NE.AND UP0, UPT, UR44, URZ, UPT ;  /* 0x000000ff2c00728c */ /* 0x000fd2000bf05270 */
[----:B------:R-:W-:Y:S05]  /*88e0*/  BRA.U !UP0, `(.L_x_144) ;  /* 0x0000000108487547 */ /* 0x000fea000b800000 */
[----:B------:R-:W1:Y:S02]  /*88f0*/  LDCU.64 UR4, c[0x0][0x890] ;  /* 0x00011200ff0477ac */ /* 0x000e640008000a00 */
[----:B-1----:R-:W-:-:S04]  /*8900*/  UISETP.NE.U32.AND UP0, UPT, UR4, URZ, UPT ;  /* 0x000000ff0400728c */ /* 0x002fc8000bf05070 */
[----:B------:R-:W-:-:S09]  /*8910*/  UISETP.NE.AND.EX UP0, UPT, UR5, URZ, UPT, UP0 ;  /* 0x000000ff0500728c */ /* 0x000fd2000bf05300 */
[----:B------:R-:W-:Y:S05]  /*8920*/  BRA.U UP0, `(.L_x_145) ;  /* 0x00000001000c7547 */ /* 0x000fea000b800000 */
[----:B------:R-:W-:-:S13]  /*8930*/  FSETP.NEU.AND P0, PT, R67, RZ, PT ;  /* 0x000000ff4300720b */ /* 0x000fda0003f0d000 */
[----:B------:R-:W-:Y:S05]  /*8940*/  @!P0 EXIT ;  /* 0x000000000000894d */ /* 0x000fea0003800000 */
[----:B------:R-:W-:Y:S05]  /*8950*/  BRA `(.L_x_144) ;  /* 0x00000000002c7947 */ /* 0x000fea0003800000 */
.L_x_145:
[----:B------:R-:W-:Y:S01]  /*8960*/  LOP3.LUT P0, RZ, R110, 0xff, RZ, 0xc0, !PT ;  /* 0x000000ff6eff7812 */ /* 0x000fe2000780c0ff */
[----:B------:R-:W-:-:S12]  /*8970*/  BSSY.RECONVERGENT B0, `(.L_x_144) ;  /* 0x0000009000007945 */ /* 0x000fd80003800200 */
[----:B------:R-:W-:Y:S05]  /*8980*/  @P0 BRA `(.L_x_146) ;  /* 0x0000000000140947 */ /* 0x000fea0003800000 */
[----:B------:R-:W1:Y:S02]  /*8990*/  LDCU.64 UR4, c[0x0][0x888] ;  /* 0x00011100ff0477ac */ /* 0x000e640008000a00 */
[----:B-1----:R-:W-:-:S04]  /*89a0*/  ISETP.NE.U32.AND P0, PT, RZ, UR4, PT ;  /* 0x00000004ff007c0c */ /* 0x002fc8000bf05070 */
[----:B------:R-:W-:-:S13]  /*89b0*/  ISETP.NE.AND.EX P0, PT, RZ, UR5, PT, P0 ;  /* 0x00000005ff007c0c */ /* 0x000fda000bf05300 */
[----:B------:R-:W-:Y:S05]  /*89c0*/  @!P0 EXIT ;  /* 0x000000000000894d */ /* 0x000fea0003800000 */
[----:B------:R-:W-:Y:S05]  /*89d0*/  BRA `(.L_x_147) ;  /* 0x0000000000087947 */ /* 0x000fea0003800000 */
.L_x_146:
[----:B------:R-:W-:-:S13]  /*89e0*/  FSETP.NEU.AND P0, PT, R67, RZ, PT ;  /* 0x000000ff4300720b */ /* 0x000fda0003f0d000 */
[----:B------:R-:W-:Y:S05]  /*89f0*/  @!P0 EXIT ;  /* 0x000000000000894d */ /* 0x000fea0003800000 */
.L_x_147:
[----:B------:R-:W-:Y:S05]  /*8a00*/  BSYNC.RECONVERGENT B0 ;  /* 0x0000000000007941 */ /* 0x000fea0003800200 */
.L_x_144:
[----:B------:R-:W-:-:S04]  /*8a10*/  DEPBAR.LE SB0, 0x0 ;  /* 0x000080000000791a */ /* 0x000fc80000000000 */
[----:B------:R-:W-:Y:S05]  /*8a20*/  EXIT ;  /* 0x000000000000794d */ /* 0x000fea0003800000 */
.L_x_20:
[----:B--2---:R2:W1:Y:S02]  /*8a30*/  SYNCS.PHASECHK.TRANS64.TRYWAIT P0, [R2+URZ+0x370], R3 ;  /* 0x00037003020075a7 */ /* 0x00446400080011ff */
[----:B-1----:R-:W-:Y:S05]  /*8a40*/  @!P0 NANOSLEEP.SYNCS 0x989680 ;  /* 0x009896800000895d */ /* 0x002fea0003900000 */
[----:B------:R-:W1:Y:S02]  /*8a50*/  @!P0 SYNCS.PHASECHK.TRANS64 P0, [R2+URZ+0x370], R3 ;  /* 0x00037003020085a7 */ /* 0x000e6400080010ff */
[----:B-1----:R-:W-:Y:S05]  /*8a60*/  @!P0 BRA `(.L_x_20) ;  /* 0xfffffffc00f08947 */ /* 0x002fea000383ffff */
[----:B------:R-:W-:Y:S05]  /*8a70*/  BRA `(.L_x_148) ;  /* 0xffffff90001c7947 */ /* 0x000fea000383ffff */
.L_x_23:
[----:B-1----:R-:W-:Y:S07]  /*8a80*/  MOV R2, UR33 ;  /* 0x0000002100027c02 */ /* 0x002fee0008000f00 */
.L_x_149:
[----:B-1----:R1:W2:Y:S02]  /*8a90*/  SYNCS.PHASECHK.TRANS64.TRYWAIT P0, [R2+URZ+0x168], R4 ;  /* 0x00016804020075a7 */ /* 0x0022a400080011ff */
[----:B--2---:R-:W-:Y:S05]  /*8aa0*/  @!P0 NANOSLEEP.SYNCS 0x989680 ;  /* 0x009896800000895d */ /* 0x004fea0003900000 */
[----:B------:R-:W2:Y:S02]  /*8ab0*/  @!P0 SYNCS.PHASECHK.TRANS64 P0, [R2+URZ+0x168], R4 ;  /* 0x00016804020085a7 */ /* 0x000ea400080010ff */
[----:B--2---:R-:W-:Y:S05]  /*8ac0*/  @!P0 BRA `(.L_x_149) ;  /* 0xfffffffc00f08947 */ /* 0x004fea000383ffff */
[----:B------:R-:W-:Y:S05]  /*8ad0*/  BRA `(.L_x_22) ;  /* 0xffffff90006c7947 */ /* 0x000fea000383ffff */
.L_x_29:
[----:B-1----:R-:W-:Y:S07]  /*8ae0*/  MOV R2, UR17 ;  /* 0x0000001100027c02 */ /* 0x002fee0008000f00 */
.L_x_150:
[----:B-1----:R1:W2:Y:S02]  /*8af0*/  SYNCS.PHASECHK.TRANS64.TRYWAIT P0, [R2+URZ+0x168], R4 ;  /* 0x00016804020075a7 */ /* 0x0022a400080011ff */
[----:B--2---:R-:W-:Y:S05]  /*8b00*/  @!P0 NANOSLEEP.SYNCS 0x989680 ;  /* 0x009896800000895d */ /* 0x004fea0003900000 */
[----:B------:R-:W2:Y:S02]  /*8b10*/  @!P0 SYNCS.PHASECHK.TRANS64 P0, [R2+URZ+0x168], R4 ;  /* 0x00016804020085a7 */ /* 0x000ea400080010ff */
[----:B--2---:R-:W-:Y:S05]  /*8b20*/  @!P0 BRA `(.L_x_150) ;  /* 0xfffffffc00f08947 */ /* 0x004fea000383ffff */
[----:B------:R-:W-:Y:S05]  /*8b30*/  BRA `(.L_x_28) ;  /* 0xffffff9400147947 */ /* 0x000fea000383ffff */
.L_x_33:
[----:B-1----:R1:W2:Y:S02]  /*8b40*/  SYNCS.PHASECHK.TRANS64.TRYWAIT P0, [R2+URZ+0x300], R3 ;  /* 0x00030003020075a7 */ /* 0x0022a400080011ff */
[----:B--2---:R-:W-:Y:S05]  /*8b50*/  @!P0 NANOSLEEP.SYNCS 0x989680 ;  /* 0x009896800000895d */ /* 0x004fea0003900000 */
[----:B------:R-:W2:Y:S02]  /*8b60*/  @!P0 SYNCS.PHASECHK.TRANS64 P0, [R2+URZ+0x300], R3 ;  /* 0x00030003020085a7 */ /* 0x000ea400080010ff */
[----:B--2---:R-:W-:Y:S05]  /*8b70*/  @!P0 BRA `(.L_x_33) ;  /* 0xfffffffc00f08947 */ /* 0x004fea000383ffff */
[----:B------:R-:W-:Y:S05]  /*8b80*/  BRA `(.L_x_151) ;  /* 0xffffff9400a47947 */ /* 0x000fea000383ffff */
.L_x_37:
[----:B----4-:R-:W-:-:S07]  /*8b90*/  MOV R0, UR5 ;  /* 0x0000000500007c02 */ /* 0x010fce0008000f00 */
.L_x_152:
[----:B-1----:R1:W2:Y:S02]  /*8ba0*/  SYNCS.PHASECHK.TRANS64.TRYWAIT P0, [R0+URZ], R2 ;  /* 0x00000002000075a7 */ /* 0x0022a400080011ff */
[----:B--2---:R-:W-:Y:S05]  /*8bb0*/  @!P0 NANOSLEEP.SYNCS 0x989680 ;  /* 0x009896800000895d */ /* 0x004fea0003900000 */
[----:B------:R-:W2:Y:S02]  /*8bc0*/  @!P0 SYNCS.PHASECHK.TRANS64 P0, [R0+URZ], R2 ;  /* 0x00000002000085a7 */ /* 0x000ea400080010ff */
[----:B--2---:R-:W-:Y:S05]  /*8bd0*/  @!P0 BRA `(.L_x_152) ;  /* 0xfffffffc00f08947 */ /* 0x004fea000383ffff */
[----:B------:R-:W-:Y:S05]  /*8be0*/  BRA `(.L_x_153) ;  /* 0xffffff9c00147947 */ /* 0x000fea000383ffff */
.L_x_38:
[----:B----4-:R-:W-:-:S07]  /*8bf0*/  MOV R0, UR5 ;  /* 0x0000000500007c02 */ /* 0x010fce0008000f00 */
.L_x_154:
[----:B-1----:R1:W2:Y:S02]  /*8c00*/  SYNCS.PHASECHK.TRANS64.TRYWAIT P0, [R0+URZ], R3 ;  /* 0x00000003000075a7 */ /* 0x0022a400080011ff */
[----:B--2---:R-:W-:Y:S05]  /*8c10*/  @!P0 NANOSLEEP.SYNCS 0x989680 ;  /* 0x009896800000895d */ /* 0x004fea0003900000 */
[----:B------:R-:W2:Y:S02]  /*8c20*/  @!P0 SYNCS.PHASECHK.TRANS64 P0, [R0+URZ], R3 ;  /* 0x00000003000085a7 */ /* 0x000ea400080010ff */
[----:B--2---:R-:W-:Y:S05]  /*8c30*/  @!P0 BRA `(.L_x_154) ;  /* 0xfffffffc00f08947 */ /* 0x004fea000383ffff */
[----:B------:R-:W-:Y:S05]  /*8c40*/  BRA `(.L_x_155) ;  /* 0xffffff9c00207947 */ /* 0x000fea000383ffff */
.L_x_39:
[----:B----4-:R-:W-:-:S07]  /*8c50*/  MOV R0, UR5 ;  /* 0x0000000500007c02 */ /* 0x010fce0008000f00 */
.L_x_156:
[----:B-1----:R1:W2:Y:S02]  /*8c60*/  SYNCS.PHASECHK.TRANS64.TRYWAIT P0, [R0+URZ], R3 ;  /* 0x00000003000075a7 */ /* 0x0022a400080011ff */
[----:B--2---:R-:W-:Y:S05]  /*8c70*/  @!P0 NANOSLEEP.SYNCS 0x989680 ;  /* 0x009896800000895d */ /* 0x004fea0003900000 */
[----:B------:R-:W2:Y:S02]  /*8c80*/  @!P0 SYNCS.PHASECHK.TRANS64 P0, [R0+URZ], R3 ;  /* 0x00000003000085a7 */ /* 0x000ea400080010ff */
[----:B--2---:R-:W-:Y:S05]  /*8c90*/  @!P0 BRA `(.L_x_156) ;  /* 0xfffffffc00f08947 */ /* 0x004fea000383ffff */
[----:B------:R-:W-:Y:S05]  /*8ca0*/  BRA `(.L_x_157) ;  /* 0xffffff9c002c7947 */ /* 0x000fea000383ffff */
.L_x_40:
[----:B----4-:R-:W-:-:S07]  /*8cb0*/  MOV R0, UR5 ;  /* 0x0000000500007c02 */ /* 0x010fce0008000f00 */
.L_x_158:
[----:B-1----:R1:W2:Y:S02]  /*8cc0*/  SYNCS.PHASECHK.TRANS64.TRYWAIT P0, [R0+URZ], R3 ;  /* 0x00000003000075a7 */ /* 0x0022a400080011ff */
[----:B--2---:R-:W-:Y:S05]  /*8cd0*/  @!P0 NANOSLEEP.SYNCS 0x989680 ;  /* 0x009896800000895d */ /* 0x004fea0003900000 */
[----:B------:R-:W2:Y:S02]  /*8ce0*/  @!P0 SYNCS.PHASECHK.TRANS64 P0, [R0+URZ], R3 ;  /* 0x00000003000085a7 */ /* 0x000ea400080010ff */
[----:B--2---:R-:W-:Y:S05]  /*8cf0*/  @!P0 BRA `(.L_x_158) ;  /* 0xfffffffc00f08947 */ /* 0x004fea000383ffff */
[----:B------:R-:W-:Y:S05]  /*8d00*/  BRA `(.L_x_159) ;  /* 0xffffff9c00387947 */ /* 0x000fea000383ffff */
.L_x_41:
[----:B----4-:R-:W-:-:S07]  /*8d10*/  MOV R0, UR5 ;  /* 0x0000000500007c02 */ /* 0x010fce0008000f00 */
.L_x_160:
[----:B-1----:R1:W2:Y:S02]  /*8d20*/  SYNCS.PHASECHK.TRANS64.TRYWAIT P0, [R0+URZ], R3 ;  /* 0x00000003000075a7 */ /* 0x0022a400080011ff */
[----:B--2---:R-:W-:Y:S05]  /*8d30*/  @!P0 NANOSLEEP.SYNCS 0x989680 ;  /* 0x009896800000895d */ /* 0x004fea0003900000 */
[----:B------:R-:W2:Y:S02]  /*8d40*/  @!P0 SYNCS.PHASECHK.TRANS64 P0, [R0+URZ], R3 ;  /* 0x00000003000085a7 */ /* 0x000ea400080010ff */
[----:B--2---:R-:W-:Y:S05]  /*8d50*/  @!P0 BRA `(.L_x_160) ;  /* 0xfffffffc00f08947 */ /* 0x004fea000383ffff */
[----:B------:R-:W-:Y:S05]  /*8d60*/  BRA `(.L_x_161) ;  /* 0xffffff9c00447947 */ /* 0x000fea000383ffff */
.L_x_42:
[----:B----4-:R-:W-:-:S07]  /*8d70*/  MOV R0, UR5 ;  /* 0x0000000500007c02 */ /* 0x010fce0008000f00 */
.L_x_162:
[----:B-1----:R1:W2:Y:S02]  /*8d80*/  SYNCS.PHASECHK.TRANS64.TRYWAIT P0, [R0+URZ], R3 ;  /* 0x00000003000075a7 */ /* 0x0022a400080011ff */
[----:B--2---:R-:W-:Y:S05]  /*8d90*/  @!P0 NANOSLEEP.SYNCS 0x989680 ;  /* 0x009896800000895d */ /* 0x004fea0003900000 */
[----:B------:R-:W2:Y:S02]  /*8da0*/  @!P0 SYNCS.PHASECHK.TRANS64 P0, [R0+URZ], R3 ;  /* 0x00000003000085a7 */ /* 0x000ea400080010ff */
[----:B--2---:R-:W-:Y:S05]  /*8db0*/  @!P0 BRA `(.L_x_162) ;  /* 0xfffffffc00f08947 */ /* 0x004fea000383ffff */
[----:B------:R-:W-:Y:S05]  /*8dc0*/  BRA `(.L_x_163) ;  /* 0xffffff9c00507947 */ /* 0x000fea000383ffff */
.L_x_43:
[----:B----4-:R-:W-:-:S07]  /*8dd0*/  MOV R0, UR5 ;  /* 0x0000000500007c02 */ /* 0x010fce0008000f00 */
.L_x_164:
[----:B-1----:R1:W2:Y:S02]  /*8de0*/  SYNCS.PHASECHK.TRANS64.TRYWAIT P0, [R0+URZ], R3 ;  /* 0x00000003000075a7 */ /* 0x0022a400080011ff */
[----:B--2---:R-:W-:Y:S05]  /*8df0*/  @!P0 NANOSLEEP.SYNCS 0x989680 ;  /* 0x009896800000895d */ /* 0x004fea0003900000 */
[----:B------:R-:W2:Y:S02]  /*8e00*/  @!P0 SYNCS.PHASECHK.TRANS64 P0, [R0+URZ], R3 ;  /* 0x00000003000085a7 */ /* 0x000ea400080010ff */
[----:B--2---:R-:W-:Y:S05]  /*8e10*/  @!P0 BRA `(.L_x_164) ;  /* 0xfffffffc00f08947 */ /* 0x004fea000383ffff */
[----:B------:R-:W-:Y:S05]  /*8e20*/  BRA `(.L_x_165) ;  /* 0xffffff9c005c7947 */ /* 0x000fea000383ffff */
.L_x_44:
[----:B----4-:R-:W-:-:S07]  /*8e30*/  MOV R0, UR5 ;  /* 0x0000000500007c02 */ /* 0x010fce0008000f00 */
.L_x_166:
[----:B-1----:R1:W2:Y:S02]  /*8e40*/  SYNCS.PHASECHK.TRANS64.TRYWAIT P0, [R0+URZ], R3 ;  /* 0x00000003000075a7 */ /* 0x0022a400080011ff */
[----:B--2---:R-:W-:Y:S05]  /*8e50*/  @!P0 NANOSLEEP.SYNCS 0x989680 ;  /* 0x009896800000895d */ /* 0x004fea0003900000 */
[----:B------:R-:W2:Y:S02]  /*8e60*/  @!P0 SYNCS.PHASECHK.TRANS64 P0, [R0+URZ], R3 ;  /* 0x00000003000085a7 */ /* 0x000ea400080010ff */
[----:B--2---:R-:W-:Y:S05]  /*8e70*/  @!P0 BRA `(.L_x_166) ;  /* 0xfffffffc00f08947 */ /* 0x004fea000383ffff */
[----:B------:R-:W-:Y:S05]  /*8e80*/  BRA `(.L_x_167) ;  /* 0xffffff9c00687947 */ /* 0x000fea000383ffff */
.L_x_45:
[----:B----4-:R-:W-:-:S07]  /*8e90*/  MOV R0, UR5 ;  /* 0x0000000500007c02 */ /* 0x010fce0008000f00 */
.L_x_168:
[----:B-1----:R1:W2:Y:S02]  /*8ea0*/  SYNCS.PHASECHK.TRANS64.TRYWAIT P0, [R0+URZ], R3 ;  /* 0x00000003000075a7 */ /* 0x0022a400080011ff */
[----:B--2---:R-:W-:Y:S05]  /*8eb0*/  @!P0 NANOSLEEP.SYNCS 0x989680 ;  /* 0x009896800000895d */ /* 0x004fea0003900000 */
[----:B------:R-:W2:Y:S02]  /*8ec0*/  @!P0 SYNCS.PHASECHK.TRANS64 P0, [R0+URZ], R3 ;  /* 0x00000003000085a7 */ /* 0x000ea400080010ff */
[----:B--2---:R-:W-:Y:S05]  /*8ed0*/  @!P0 BRA `(.L_x_168) ;  /* 0xfffffffc00f08947 */ /* 0x004fea000383ffff */
[----:B------:R-:W-:Y:S05]  /*8ee0*/  BRA `(.L_x_169) ;  /* 0xffffff9c00747947 */ /* 0x000fea000383ffff */
.L_x_46:
[----:B----4-:R-:W-:-:S07]  /*8ef0*/  MOV R0, UR5 ;  /* 0x0000000500007c02 */ /* 0x010fce0008000f00 */
.L_x_170:
[----:B-1----:R1:W2:Y:S02]  /*8f00*/  SYNCS.PHASECHK.TRANS64.TRYWAIT P0, [R0+URZ], R3 ;  /* 0x00000003000075a7 */ /* 0x0022a400080011ff */
[----:B--2---:R-:W-:Y:S05]  /*8f10*/  @!P0 NANOSLEEP.SYNCS 0x989680 ;  /* 0x009896800000895d */ /* 0x004fea0003900000 */
[----:B------:R-:W2:Y:S02]  /*8f20*/  @!P0 SYNCS.PHASECHK.TRANS64 P0, [R0+URZ], R3 ;  /* 0x00000003000085a7 */ /* 0x000ea400080010ff */
[----:B--2---:R-:W-:Y:S05]  /*8f30*/  @!P0 BRA `(.L_x_170) ;  /* 0xfffffffc00f08947 */ /* 0x004fea000383ffff */
[----:B------:R-:W-:Y:S05]  /*8f40*/  BRA `(.L_x_171) ;  /* 0xffffff9c00807947 */ /* 0x000fea000383ffff */
.L_x_47:
[----:B----4-:R-:W-:-:S07]  /*8f50*/  MOV R0, UR5 ;  /* 0x0000000500007c02 */ /* 0x010fce0008000f00 */
.L_x_172:
[----:B-1----:R1:W2:Y:S02]  /*8f60*/  SYNCS.PHASECHK.TRANS64.TRYWAIT P0, [R0+URZ], R3 ;  /* 0x00000003000075a7 */ /* 0x0022a400080011ff */
[----:B--2---:R-:W-:Y:S05]  /*8f70*/  @!P0 NANOSLEEP.SYNCS 0x989680 ;  /* 0x009896800000895d */ /* 0x004fea0003900000 */
[----:B------:R-:W2:Y:S02]  /*8f80*/  @!P0 SYNCS.PHASECHK.TRANS64 P0, [R0+URZ], R3 ;  /* 0x00000003000085a7 */ /* 0x000ea400080010ff */
[----:B--2---:R-:W-:Y:S05]  /*8f90*/  @!P0 BRA `(.L_x_172) ;  /* 0xfffffffc00f08947 */ /* 0x004fea000383ffff */
[----:B------:R-:W-:Y:S05]  /*8fa0*/  BRA `(.L_x_173) ;  /* 0xffffff9c008c7947 */ /* 0x000fea000383ffff */
.L_x_48:
[----:B----4-:R-:W-:-:S07]  /*8fb0*/  MOV R0, UR5 ;  /* 0x0000000500007c02 */ /* 0x010fce0008000f00 */
.L_x_174:
[----:B-1----:R1:W2:Y:S02]  /*8fc0*/  SYNCS.PHASECHK.TRANS64.TRYWAIT P0, [R0+URZ], R3 ;  /* 0x00000003000075a7 */ /* 0x0022a400080011ff */
[----:B--2---:R-:W-:Y:S05]  /*8fd0*/  @!P0 NANOSLEEP.SYNCS 0x989680 ;  /* 0x009896800000895d */ /* 0x004fea0003900000 */
[----:B------:R-:W2:Y:S02]  /*8fe0*/  @!P0 SYNCS.PHASECHK.TRANS64 P0, [R0+URZ], R3 ;  /* 0x00000003000085a7 */ /* 0x000ea400080010ff */
[----:B--2---:R-:W-:Y:S05]  /*8ff0*/  @!P0 BRA `(.L_x_174) ;  /* 0xfffffffc00f08947 */ /* 0x004fea000383ffff */
[----:B------:R-:W-:Y:S05]  /*9000*/  BRA `(.L_x_175) ;  /* 0xffffff9c00987947 */ /* 0x000fea000383ffff */
.L_x_49:
[----:B----4-:R-:W-:-:S07]  /*9010*/  MOV R0, UR5 ;  /* 0x0000000500007c02 */ /* 0x010fce0008000f00 */
.L_x_176:
[----:B-1----:R1:W2:Y:S02]  /*9020*/  SYNCS.PHASECHK.TRANS64.TRYWAIT P0, [R0+URZ], R3 ;  /* 0x00000003000075a7 */ /* 0x0022a400080011ff */
[----:B--2---:R-:W-:Y:S05]  /*9030*/  @!P0 NANOSLEEP.SYNCS 0x989680 ;  /* 0x009896800000895d */ /* 0x004fea0003900000 */
[----:B------:R-:W2:Y:S02]  /*9040*/  @!P0 SYNCS.PHASECHK.TRANS64 P0, [R0+URZ], R3 ;  /* 0x00000003000085a7 */ /* 0x000ea400080010ff */
[----:B--2---:R-:W-:Y:S05]  /*9050*/  @!P0 BRA `(.L_x_176) ;  /* 0xfffffffc00f08947 */ /* 0x004fea000383ffff */
[----:B------:R-:W-:Y:S05]  /*9060*/  BRA `(.L_x_177) ;  /* 0xffffff9c00a47947 */ /* 0x000fea000383ffff */
.L_x_50:
[----:B----4-:R-:W-:-:S07]  /*9070*/  MOV R0, UR5 ;  /* 0x0000000500007c02 */ /* 0x010fce0008000f00 */
.L_x_178:
[----:B-1----:R1:W2:Y:S02]  /*9080*/  SYNCS.PHASECHK.TRANS64.TRYWAIT P0, [R0+URZ], R3 ;  /* 0x00000003000075a7 */ /* 0x0022a400080011ff */
[----:B--2---:R-:W-:Y:S05]  /*9090*/  @!P0 NANOSLEEP.SYNCS 0x989680 ;  /* 0x009896800000895d */ /* 0x004fea0003900000 */
[----:B------:R-:W2:Y:S02]  /*90a0*/  @!P0 SYNCS.PHASECHK.TRANS64 P0, [R0+URZ], R3 ;  /* 0x00000003000085a7 */ /* 0x000ea400080010ff */
[----:B--2---:R-:W-:Y:S05]  /*90b0*/  @!P0 BRA `(.L_x_178) ;  /* 0xfffffffc00f08947 */ /* 0x004fea000383ffff */
[----:B------:R-:W-:Y:S05]  /*90c0*/  BRA `(.L_x_179) ;  /* 0xffffff9c00b07947 */ /* 0x000fea000383ffff */
.L_x_51:
[----:B----4-:R-:W-:-:S07]  /*90d0*/  MOV R0, UR5 ;  /* 0x0000000500007c02 */ /* 0x010fce0008000f00 */
.L_x_180:
[----:B-1----:R1:W2:Y:S02]  /*90e0*/  SYNCS.PHASECHK.TRANS64.TRYWAIT P0, [R0+URZ], R3 ;  /* 0x00000003000075a7 */ /* 0x0022a400080011ff */
[----:B--2---:R-:W-:Y:S05]  /*90f0*/  @!P0 NANOSLEEP.SYNCS 0x989680 ;  /* 0x009896800000895d */ /* 0x004fea0003900000 */
[----:B------:R-:W2:Y:S02]  /*9100*/  @!P0 SYNCS.PHASECHK.TRANS64 P0, [R0+URZ], R3 ;  /* 0x00000003000085a7 */ /* 0x000ea400080010ff */
[----:B--2---:R-:W-:Y:S05]  /*9110*/  @!P0 BRA `(.L_x_180) ;  /* 0xfffffffc00f08947 */ /* 0x004fea000383ffff */
[----:B------:R-:W-:Y:S05]  /*9120*/  BRA `(.L_x_181) ;  /* 0xffffff9c00bc7947 */ /* 0x000fea000383ffff */
.L_x_52:
[----:B----4-:R-:W-:-:S07]  /*9130*/  MOV R0, UR5 ;  /* 0x0000000500007c02 */ /* 0x010fce0008000f00 */
.L_x_182:
[----:B-1----:R1:W2:Y:S02]  /*9140*/  SYNCS.PHASECHK.TRANS64.TRYWAIT P0, [R0+URZ], R3 ;  /* 0x00000003000075a7 */ /* 0x0022a400080011ff */
[----:B--2---:R-:W-:Y:S05]  /*9150*/  @!P0 NANOSLEEP.SYNCS 0x989680 ;  /* 0x009896800000895d */ /* 0x004fea0003900000 */
[----:B------:R-:W2:Y:S02]  /*9160*/  @!P0 SYNCS.PHASECHK.TRANS64 P0, [R0+URZ], R3 ;  /* 0x00000003000085a7 */ /* 0x000ea400080010ff */
[----:B--2---:R-:W-:Y:S05]  /*9170*/  @!P0 BRA `(.L_x_182) ;  /* 0xfffffffc00f08947 */ /* 0x004fea000383ffff */
[----:B------:R-:W-:Y:S05]  /*9180*/  BRA `(.L_x_183) ;  /* 0xffffff9c00c87947 */ /* 0x000fea000383ffff */
.L_x_53:
[----:B----4-:R-:W-:-:S07]  /*9190*/  MOV R0, UR5 ;  /* 0x0000000500007c02 */ /* 0x010fce0008000f00 */
.L_x_184:
[----:B-1----:R1:W2:Y:S02]  /*91a0*/  SYNCS.PHASECHK.TRANS64.TRYWAIT P0, [R0+URZ], R3 ;  /* 0x00000003000075a7 */ /* 0x0022a400080011ff */
[----:B--2---:R-:W-:Y:S05]  /*91b0*/  @!P0 NANOSLEEP.SYNCS 0x989680 ;  /* 0x009896800000895d */ /* 0x004fea0003900000 */
[----:B------:R-:W2:Y:S02]  /*91c0*/  @!P0 SYNCS.PHASECHK.TRANS64 P0, [R0+URZ], R3 ;  /* 0x00000003000085a7 */ /* 0x000ea400080010ff */
[----:B--2---:R-:W-:Y:S05]  /*91d0*/  @!P0 BRA `(.L_x_184) ;  /* 0xfffffffc00f08947 */ /* 0x004fea000383ffff */
[----:B------:R-:W-:Y:S05]  /*91e0*/  BRA `(.L_x_185) ;  /* 0xffffff9c00d47947 */ /* 0x000fea000383ffff */
.L_x_54:
[----:B----4-:R-:W-:-:S07]  /*91f0*/  MOV R0, UR5 ;  /* 0x0000000500007c02 */ /* 0x010fce0008000f00 */
.L_x_186:
[----:B-1----:R1:W2:Y:S02]  /*9200*/  SYNCS.PHASECHK.TRANS64.TRYWAIT P0, [R0+URZ], R3 ;  /* 0x00000003000075a7 */ /* 0x0022a400080011ff */
[----:B--2---:R-:W-:Y:S05]  /*9210*/  @!P0 NANOSLEEP.SYNCS 0x989680 ;  /* 0x009896800000895d */ /* 0x004fea0003900000 */
[----:B------:R-:W2:Y:S02]  /*9220*/  @!P0 SYNCS.PHASECHK.TRANS64 P0, [R0+URZ], R3 ;  /* 0x00000003000085a7 */ /* 0x000ea400080010ff */
[----:B--2---:R-:W-:Y:S05]  /*9230*/  @!P0 BRA `(.L_x_186) ;  /* 0xfffffffc00f08947 */ /* 0x004fea000383ffff */
[----:B------:R-:W-:Y:S05]  /*9240*/  BRA `(.L_x_187) ;  /* 0xffffff9c00e07947 */ /* 0x000fea000383ffff */
.L_x_55:
[----:B----4-:R-:W-:-:S07]  /*9250*/  MOV R0, UR5 ;  /* 0x0000000500007c02 */ /* 0x010fce0008000f00 */
.L_x_188:
[----:B-1----:R1:W2:Y:S02]  /*9260*/  SYNCS.PHASECHK.TRANS64.TRYWAIT P0, [R0+URZ], R3 ;  /* 0x00000003000075a7 */ /* 0x0022a400080011ff */
[----:B--2---:R-:W-:Y:S05]  /*9270*/  @!P0 NANOSLEEP.SYNCS 0x989680 ;  /* 0x009896800000895d */ /* 0x004fea0003900000 */
[----:B------:R-:W2:Y:S02]  /*9280*/  @!P0 SYNCS.PHASECHK.TRANS64 P0, [R0+URZ], R3 ;  /* 0x00000003000085a7 */ /* 0x000ea400080010ff */
[----:B--2---:R-:W-:Y:S05]  /*9290*/  @!P0 BRA `(.L_x_188) ;  /* 0xfffffffc00f08947 */ /* 0x004fea000383ffff */
[----:B------:R-:W-:Y:S05]  /*92a0*/  BRA `(.L_x_189) ;  /* 0xffffff9c00ec7947 */ /* 0x000fea000383ffff */
.L_x_56:
[----:B----4-:R-:W-:-:S07]  /*92b0*/  MOV R0, UR5 ;  /* 0x0000000500007c02 */ /* 0x010fce0008000f00 */
.L_x_190:
[----:B-1----:R1:W2:Y:S02]  /*92c0*/  SYNCS.PHASECHK.TRANS64.TRYWAIT P0, [R0+URZ], R3 ;  /* 0x00000003000075a7 */ /* 0x0022a400080011ff */
[----:B--2---:R-:W-:Y:S05]  /*92d0*/  @!P0 NANOSLEEP.SYNCS 0x989680 ;  /* 0x009896800000895d */ /* 0x004fea0003900000 */
[----:B------:R-:W2:Y:S02]  /*92e0*/  @!P0 SYNCS.PHASECHK.TRANS64 P0, [R0+URZ], R3 ;  /* 0x00000003000085a7 */ /* 0x000ea400080010ff */
[----:B--2---:R-:W-:Y:S05]  /*92f0*/  @!P0 BRA `(.L_x_190) ;  /* 0xfffffffc00f08947 */ /* 0x004fea000383ffff */
[----:B------:R-:W-:Y:S05]  /*9300*/  BRA `(.L_x_191) ;  /* 0xffffff9c00f87947 */ /* 0x000fea000383ffff */
.L_x_57:
[----:B----4-:R-:W-:-:S07]  /*9310*/  MOV R0, UR5 ;  /* 0x0000000500007c02 */ /* 0x010fce0008000f00 */
.L_x_192:
[----:B-1----:R1:W2:Y:S02]  /*9320*/  SYNCS.PHASECHK.TRANS64.TRYWAIT P0, [R0+URZ], R3 ;  /* 0x00000003000075a7 */ /* 0x0022a400080011ff */
[----:B--2---:R-:W-:Y:S05]  /*9330*/  @!P0 NANOSLEEP.SYNCS 0x989680 ;  /* 0x009896800000895d */ /* 0x004fea0003900000 */
[----:B------:R-:W2:Y:S02]  /*9340*/  @!P0 SYNCS.PHASECHK.TRANS64 P0, [R0+URZ], R3 ;  /* 0x00000003000085a7 */ /* 0x000ea400080010ff */
[----:B--2---:R-:W-:Y:S05]  /*9350*/  @!P0 BRA `(.L_x_192) ;  /* 0xfffffffc00f08947 */ /* 0x004fea000383ffff */
[----:B------:R-:W-:Y:S05]  /*9360*/  BRA `(.L_x_193) ;  /* 0xffffffa000047947 */ /* 0x000fea000383ffff */
.L_x_58:
[----:B----4-:R-:W-:-:S07]  /*9370*/  MOV R0, UR5 ;  /* 0x0000000500007c02 */ /* 0x010fce0008000f00 */
.L_x_194:
[----:B-1----:R1:W2:Y:S02]  /*9380*/  SYNCS.PHASECHK.TRANS64.TRYWAIT P0, [R0+URZ], R3 ;  /* 0x00000003000075a7 */ /* 0x0022a400080011ff */
[----:B--2---:R-:W-:Y:S05]  /*9390*/  @!P0 NANOSLEEP.SYNCS 0x989680 ;  /* 0x009896800000895d */ /* 0x004fea0003900000 */
[----:B------:R-:W2:Y:S02]  /*93a0*/  @!P0 SYNCS.PHASECHK.TRANS64 P0, [R0+URZ], R3 ;  /* 0x00000003000085a7 */ /* 0x000ea400080010ff */
[----:B--2---:R-:W-:Y:S05]  /*93b0*/  @!P0 BRA `(.L_x_194) ;  /* 0xfffffffc00f08947 */ /* 0x004fea000383ffff */
[----:B------:R-:W-:Y:S05]  /*93c0*/  BRA `(.L_x_195) ;  /* 0xffffffa000107947 */ /* 0x000fea000383ffff */
.L_x_59:
[----:B----4-:R-:W-:-:S07]  /*93d0*/  MOV R0, UR5 ;  /* 0x0000000500007c02 */ /* 0x010fce0008000f00 */
.L_x_196:
[----:B-1----:R1:W2:Y:S02]  /*93e0*/  SYNCS.PHASECHK.TRANS64.TRYWAIT P0, [R0+URZ], R3 ;  /* 0x00000003000075a7 */ /* 0x0022a400080011ff */
[----:B--2---:R-:W-:Y:S05]  /*93f0*/  @!P0 NANOSLEEP.SYNCS 0x989680 ;  /* 0x009896800000895d */ /* 0x004fea0003900000 */
[----:B------:R-:W2:Y:S02]  /*9400*/  @!P0 SYNCS.PHASECHK.TRANS64 P0, [R0+URZ], R3 ;  /* 0x00000003000085a7 */ /* 0x000ea400080010ff */
[----:B--2---:R-:W-:Y:S05]  /*9410*/  @!P0 BRA `(.L_x_196) ;  /* 0xfffffffc00f08947 */ /* 0x004fea000383ffff */
[----:B------:R-:W-:Y:S05]  /*9420*/  BRA `(.L_x_197) ;  /* 0xffffffa0001c7947 */ /* 0x000fea000383ffff */
.L_x_60:
[----:B----4-:R-:W-:-:S07]  /*9430*/  MOV R0, UR5 ;  /* 0x0000000500007c02 */ /* 0x010fce0008000f00 */
.L_x_198:
[----:B-1----:R1:W2:Y:S02]  /*9440*/  SYNCS.PHASECHK.TRANS64.TRYWAIT P0, [R0+URZ], R3 ;  /* 0x00000003000075a7 */ /* 0x0022a400080011ff */
[----:B--2---:R-:W-:Y:S05]  /*9450*/  @!P0 NANOSLEEP.SYNCS 0x989680 ;  /* 0x009896800000895d */ /* 0x004fea0003900000 */
[----:B------:R-:W2:Y:S02]  /*9460*/  @!P0 SYNCS.PHASECHK.TRANS64 P0, [R0+URZ], R3 ;  /* 0x00000003000085a7 */ /* 0x000ea400080010ff */
[----:B--2---:R-:W-:Y:S05]  /*9470*/  @!P0 BRA `(.L_x_198) ;  /* 0xfffffffc00f08947 */ /* 0x004fea000383ffff */
[----:B------:R-:W-:Y:S05]  /*9480*/  BRA `(.L_x_199) ;  /* 0xffffffa000287947 */ /* 0x000fea000383ffff */
.L_x_61:
[----:B----4-:R-:W-:-:S07]  /*9490*/  MOV R0, UR5 ;  /* 0x0000000500007c02 */ /* 0x010fce0008000f00 */
.L_x_200:
[----:B-1----:R1:W2:Y:S02]  /*94a0*/  SYNCS.PHASECHK.TRANS64.TRYWAIT P0, [R0+URZ], R3 ;  /* 0x00000003000075a7 */ /* 0x0022a400080011ff */
[----:B--2---:R-:W-:Y:S05]  /*94b0*/  @!P0 NANOSLEEP.SYNCS 0x989680 ;  /* 0x009896800000895d */ /* 0x004fea0003900000 */
[----:B------:R-:W2:Y:S02]  /*94c0*/  @!P0 SYNCS.PHASECHK.TRANS64 P0, [R0+URZ], R3 ;  /* 0x00000003000085a7 */ /* 0x000ea400080010ff */
[----:B--2---:R-:W-:Y:S05]  /*94d0*/  @!P0 BRA `(.L_x_200) ;  /* 0xfffffffc00f08947 */ /* 0x004fea000383ffff */
[----:B------:R-:W-:Y:S05]  /*94e0*/  BRA `(.L_x_201) ;  /* 0xffffffa000347947 */ /* 0x000fea000383ffff */
.L_x_62:
[----:B----4-:R-:W-:-:S07]  /*94f0*/  MOV R0, UR5 ;  /* 0x0000000500007c02 */ /* 0x010fce0008000f00 */
.L_x_202:
[----:B-1----:R1:W2:Y:S02]  /*9500*/  SYNCS.PHASECHK.TRANS64.TRYWAIT P0, [R0+URZ], R3 ;  /* 0x00000003000075a7 */ /* 0x0022a400080011ff */
[----:B--2---:R-:W-:Y:S05]  /*9510*/  @!P0 NANOSLEEP.SYNCS 0x989680 ;  /* 0x009896800000895d */ /* 0x004fea0003900000 */
[----:B------:R-:W2:Y:S02]  /*9520*/  @!P0 SYNCS.PHASECHK.TRANS64 P0, [R0+URZ], R3 ;  /* 0x00000003000085a7 */ /* 0x000ea400080010ff */
[----:B--2---:R-:W-:Y:S05]  /*9530*/  @!P0 BRA `(.L_x_202) ;  /* 0xfffffffc00f08947 */ /* 0x004fea000383ffff */
[----:B------:R-:W-:Y:S05]  /*9540*/  BRA `(.L_x_203) ;  /* 0xffffffa000407947 */ /* 0x000fea000383ffff */
.L_x_63:
[----:B----4-:R-:W-:-:S07]  /*9550*/  MOV R0, UR5 ;  /* 0x0000000500007c02 */ /* 0x010fce0008000f00 */
.L_x_204:
[----:B-1----:R1:W2:Y:S02]  /*9560*/  SYNCS.PHASECHK.TRANS64.TRYWAIT P0, [R0+URZ], R3 ;  /* 0x00000003000075a7 */ /* 0x0022a400080011ff */
[----:B--2---:R-:W-:Y:S05]  /*9570*/  @!P0 NANOSLEEP.SYNCS 0x989680 ;  /* 0x009896800000895d */ /* 0x004fea0003900000 */
[----:B------:R-:W2:Y:S02]  /*9580*/  @!P0 SYNCS.PHASECHK.TRANS64 P0, [R0+URZ], R3 ;  /* 0x00000003000085a7 */ /* 0x000ea400080010ff */
[----:B--2---:R-:W-:Y:S05]  /*9590*/  @!P0 BRA `(.L_x_204) ;  /* 0xfffffffc00f08947 */ /* 0x004fea000383ffff */
[----:B------:R-:W-:Y:S05]  /*95a0*/  BRA `(.L_x_205) ;  /* 0xffffffa0004c7947 */ /* 0x000fea000383ffff */
.L_x_64:
[----:B----4-:R-:W-:-:S07]  /*95b0*/  MOV R0, UR5 ;  /* 0x0000000500007c02 */ /* 0x010fce0008000f00 */
.L_x_206:
[----:B-1----:R1:W2:Y:S02]  /*95c0*/  SYNCS.PHASECHK.TRANS64.TRYWAIT P0, [R0+URZ], R3 ;  /* 0x00000003000075a7 */ /* 0x0022a400080011ff */
[----:B--2---:R-:W-:Y:S05]  /*95d0*/  @!P0 NANOSLEEP.SYNCS 0x989680 ;  /* 0x009896800000895d */ /* 0x004fea0003900000 */
[----:B------:R-:W2:Y:S02]  /*95e0*/  @!P0 SYNCS.PHASECHK.TRANS64 P0, [R0+URZ], R3 ;  /* 0x00000003000085a7 */ /* 0x000ea400080010ff */
[----:B--2---:R-:W-:Y:S05]  /*95f0*/  @!P0 BRA `(.L_x_206) ;  /* 0xfffffffc00f08947 */ /* 0x004fea000383ffff */
[----:B------:R-:W-:Y:S05]  /*9600*/  BRA `(.L_x_207) ;  /* 0xffffffa000587947 */ /* 0x000fea000383ffff */
.L_x_65:
[----:B----4-:R-:W-:-:S07]  /*9610*/  MOV R0, UR5 ;  /* 0x0000000500007c02 */ /* 0x010fce0008000f00 */
.L_x_208:
[----:B-1----:R1:W2:Y:S02]  /*9620*/  SYNCS.PHASECHK.TRANS64.TRYWAIT P0, [R0+URZ], R3 ;  /* 0x00000003000075a7 */ /* 0x0022a400080011ff */
[----:B--2---:R-:W-:Y:S05]  /*9630*/  @!P0 NANOSLEEP.SYNCS 0x989680 ;  /* 0x009896800000895d */ /* 0x004fea0003900000 */
[----:B------:R-:W2:Y:S02]  /*9640*/  @!P0 SYNCS.PHASECHK.TRANS64 P0, [R0+URZ], R3 ;  /* 0x00000003000085a7 */ /* 0x000ea400080010ff */
[----:B--2---:R-:W-:Y:S05]  /*9650*/  @!P0 BRA `(.L_x_208) ;  /* 0xfffffffc00f08947 */ /* 0x004fea000383ffff */
[----:B------:R-:W-:Y:S05]  /*9660*/  BRA `(.L_x_209) ;  /* 0xffffffa000647947 */ /* 0x000fea000383ffff */
.L_x_66:
[----:B----4-:R-:W-:-:S07]  /*9670*/  MOV R0, UR5 ;  /* 0x0000000500007c02 */ /* 0x010fce0008000f00 */
.L_x_210:
[----:B-1----:R1:W2:Y:S02]  /*9680*/  SYNCS.PHASECHK.TRANS64.TRYWAIT P0, [R0+URZ], R3 ;  /* 0x00000003000075a7 */ /* 0x0022a400080011ff */
[----:B--2---:R-:W-:Y:S05]  /*9690*/  @!P0 NANOSLEEP.SYNCS 0x989680 ;  /* 0x009896800000895d */ /* 0x004fea0003900000 */
[----:B------:R-:W2:Y:S02]  /*96a0*/  @!P0 SYNCS.PHASECHK.TRANS64 P0, [R0+URZ], R3 ;  /* 0x00000003000085a7 */ /* 0x000ea400080010ff */
[----:B--2---:R-:W-:Y:S05]  /*96b0*/  @!P0 BRA `(.L_x_210) ;  /* 0xfffffffc00f08947 */ /* 0x004fea000383ffff */
[----:B------:R-:W-:Y:S05]  /*96c0*/  BRA `(.L_x_211) ;  /* 0xffffffa000707947 */ /* 0x000fea000383ffff */
.L_x_67:
[----:B----4-:R-:W-:-:S07]  /*96d0*/  MOV R0, UR5 ;  /* 0x0000000500007c02 */ /* 0x010fce0008000f00 */
.L_x_212:
[----:B-1----:R1:W2:Y:S02]  /*96e0*/  SYNCS.PHASECHK.TRANS64.TRYWAIT P0, [R0+URZ], R3 ;  /* 0x00000003000075a7 */ /* 0x0022a400080011ff */
[----:B--2---:R-:W-:Y:S05]  /*96f0*/  @!P0 NANOSLEEP.SYNCS 0x989680 ;  /* 0x009896800000895d */ /* 0x004fea0003900000 */
[----:B------:R-:W2:Y:S02]  /*9700*/  @!P0 SYNCS.PHASECHK.TRANS64 P0, [R0+URZ], R3 ;  /* 0x00000003000085a7 */ /* 0x000ea400080010ff */
[----:B--2---:R-:W-:Y:S05]  /*9710*/  @!P0 BRA `(.L_x_212) ;  /* 0xfffffffc00f08947 */ /* 0x004fea000383ffff */
[----:B------:R-:W-:Y:S05]  /*9720*/  BRA `(.L_x_213) ;  /* 0xffffffa0007c7947 */ /* 0x000fea000383ffff */
.L_x_68:
[----:B----4-:R-:W-:-:S07]  /*9730*/  MOV R0, UR5 ;  /* 0x0000000500007c02 */ /* 0x010fce0008000f00 */
.L_x_214:
[----:B-1----:R1:W2:Y:S02]  /*9740*/  SYNCS.PHASECHK.TRANS64.TRYWAIT P0, [R0+URZ], R3 ;  /* 0x00000003000075a7 */ /* 0x0022a400080011ff */
[----:B--2---:R-:W-:Y:S05]  /*9750*/  @!P0 NANOSLEEP.SYNCS 0x989680 ;  /* 0x009896800000895d */ /* 0x004fea0003900000 */
[----:B------:R-:W2:Y:S02]  /*9760*/  @!P0 SYNCS.PHASECHK.TRANS64 P0, [R0+URZ], R3 ;  /* 0x00000003000085a7 */ /* 0x000ea400080010ff */
[----:B--2---:R-:W-:Y:S05]  /*9770*/  @!P0 BRA `(.L_x_214) ;  /* 0xfffffffc00f08947 */ /* 0x004fea000383ffff */
[----:B------:R-:W-:Y:S05]  /*9780*/  BRA `(.L_x_215) ;  /* 0xffffffa000887947 */ /* 0x000fea000383ffff */
.L_x_69:
[----:B----4-:R-:W-:-:S07]  /*9790*/  MOV R0, UR5 ;  /* 0x0000000500007c02 */ /* 0x010fce0008000f00 */
.L_x_216:
[----:B-1----:R1:W2:Y:S02]  /*97a0*/  SYNCS.PHASECHK.TRANS64.TRYWAIT P0, [R0+URZ], R3 ;  /* 0x00000003000075a7 */ /* 0x0022a400080011ff */
[----:B--2---:R-:W-:Y:S05]  /*97b0*/  @!P0 NANOSLEEP.SYNCS 0x989680 ;  /* 0x009896800000895d */ /* 0x004fea0003900000 */
[----:B------:R-:W2:Y:S02]  /*97c0*/  @!P0 SYNCS.PHASECHK.TRANS64 P0, [R0+URZ], R3 ;  /* 0x00000003000085a7 */ /* 0x000ea400080010ff */
[----:B--2---:R-:W-:Y:S05]  /*97d0*/  @!P0 BRA `(.L_x_216) ;  /* 0xfffffffc00f08947 */ /* 0x004fea000383ffff */
[----:B------:R-:W-:Y:S05]  /*97e0*/  BRA `(.L_x_217) ;  /* 0xffffffa000947947 */ /* 0x000fea000383ffff */
.L_x_70:
[----:B----4-:R-:W-:-:S07]  /*97f0*/  MOV R0, UR5 ;  /* 0x0000000500007c02 */ /* 0x010fce0008000f00 */
.L_x_218:
[----:B-1----:R1:W2:Y:S02]  /*9800*/  SYNCS.PHASECHK.TRANS64.TRYWAIT P0, [R0+URZ], R3 ;  /* 0x00000003000075a7 */ /* 0x0022a400080011ff */
[----:B--2---:R-:W-:Y:S05]  /*9810*/  @!P0 NANOSLEEP.SYNCS 0x989680 ;  /* 0x009896800000895d */ /* 0x004fea0003900000 */
[----:B------:R-:W2:Y:S02]  /*9820*/  @!P0 SYNCS.PHASECHK.TRANS64 P0, [R0+URZ], R3 ;  /* 0x00000003000085a7 */ /* 0x000ea400080010ff */
[----:B--2---:R-:W-:Y:S05]  /*9830*/  @!P0 BRA `(.L_x_218) ;  /* 0xfffffffc00f08947 */ /* 0x004fea000383ffff */
[----:B------:R-:W-:Y:S05]  /*9840*/  BRA `(.L_x_219) ;  /* 0xffffffa000a07947 */ /* 0x000fea000383ffff */
.L_x_71:
[----:B----4-:R-:W-:-:S07]  /*9850*/  MOV R0, UR5 ;  /* 0x0000000500007c02 */ /* 0x010fce0008000f00 */
.L_x_220:
[----:B-1----:R1:W2:Y:S02]  /*9860*/  SYNCS.PHASECHK.TRANS64.TRYWAIT P0, [R0+URZ], R3 ;  /* 0x00000003000075a7 */ /* 0x0022a400080011ff */
[----:B--2---:R-:W-:Y:S05]  /*9870*/  @!P0 NANOSLEEP.SYNCS 0x989680 ;  /* 0x009896800000895d */ /* 0x004fea0003900000 */
[----:B------:R-:W2:Y:S02]  /*9880*/  @!P0 SYNCS.PHASECHK.TRANS64 P0, [R0+URZ], R3 ;  /* 0x00000003000085a7 */ /* 0x000ea400080010ff */
[----:B--2---:R-:W-:Y:S05]  /*9890*/  @!P0 BRA `(.L_x_220) ;  /* 0xfffffffc00f08947 */ /* 0x004fea000383ffff */
[----:B------:R-:W-:Y:S05]  /*98a0*/  BRA `(.L_x_221) ;  /* 0xffffffa000ac7947 */ /* 0x000fea000383ffff */
.L_x_72:
[----:B----4-:R-:W-:-:S07]  /*98b0*/  MOV R0, UR5 ;  /* 0x0000000500007c02 */ /* 0x010fce0008000f00 */
.L_x_222:
[----:B-1----:R1:W2:Y:S02]  /*98c0*/  SYNCS.PHASECHK.TRANS64.TRYWAIT P0, [R0+URZ], R3 ;  /* 0x00000003000075a7 */ /* 0x0022a400080011ff */
[----:B--2---:R-:W-:Y:S05]  /*98d0*/  @!P0 NANOSLEEP.SYNCS 0x989680 ;  /* 0x009896800000895d */ /* 0x004fea0003900000 */
[----:B------:R-:W2:Y:S02]  /*98e0*/  @!P0 SYNCS.PHASECHK.TRANS64 P0, [R0+URZ], R3 ;  /* 0x00000003000085a7 */ /* 0x000ea400080010ff */
[----:B--2---:R-:W-:Y:S05]  /*98f0*/  @!P0 BRA `(.L_x_222) ;  /* 0xfffffffc00f08947 */ /* 0x004fea000383ffff */
[----:B------:R-:W-:Y:S05]  /*9900*/  BRA `(.L_x_223) ;  /* 0xffffffa000b87947 */ /* 0x000fea000383ffff */
.L_x_73:
[----:B----4-:R-:W-:-:S07]  /*9910*/  MOV R0, UR5 ;  /* 0x0000000500007c02 */ /* 0x010fce0008000f00 */
.L_x_224:
[----:B-1----:R1:W2:Y:S02]  /*9920*/  SYNCS.PHASECHK.TRANS64.TRYWAIT P0, [R0+URZ], R3 ;  /* 0x00000003000075a7 */ /* 0x0022a400080011ff */
[----:B--2---:R-:W-:Y:S05]  /*9930*/  @!P0 NANOSLEEP.SYNCS 0x989680 ;  /* 0x009896800000895d */ /* 0x004fea0003900000 */
[----:B------:R-:W2:Y:S02]  /*9940*/  @!P0 SYNCS.PHASECHK.TRANS64 P0, [R0+URZ], R3 ;  /* 0x00000003000085a7 */ /* 0x000ea400080010ff */
[----:B--2---:R-:W-:Y:S05]  /*9950*/  @!P0 BRA `(.L_x_224) ;  /* 0xfffffffc00f08947 */ /* 0x004fea000383ffff */
[----:B------:R-:W-:Y:S05]  /*9960*/  BRA `(.L_x_225) ;  /* 0xffffffa000c47947 */ /* 0x000fea000383ffff */
.L_x_74:
[----:B----4-:R-:W-:-:S07]  /*9970*/  MOV R0, UR5 ;  /* 0x0000000500007c02 */ /* 0x010fce0008000f00 */
.L_x_226:
[----:B-1----:R1:W2:Y:S02]  /*9980*/  SYNCS.PHASECHK.TRANS64.TRYWAIT P0, [R0+URZ], R3 ;  /* 0x00000003000075a7 */ /* 0x0022a400080011ff */
[----:B--2---:R-:W-:Y:S05]  /*9990*/  @!P0 NANOSLEEP.SYNCS 0x989680 ;  /* 0x009896800000895d */ /* 0x004fea0003900000 */
[----:B------:R-:W2:Y:S02]  /*99a0*/  @!P0 SYNCS.PHASECHK.TRANS64 P0, [R0+URZ], R3 ;  /* 0x00000003000085a7 */ /* 0x000ea400080010ff */
[----:B--2---:R-:W-:Y:S05]  /*99b0*/  @!P0 BRA `(.L_x_226) ;  /* 0xfffffffc00f08947 */ /* 0x004fea000383ffff */
[----:B------:R-:W-:Y:S05]  /*99c0*/  BRA `(.L_x_227) ;  /* 0xffffffa000d07947 */ /* 0x000fea000383ffff */
.L_x_75:
[----:B----4-:R-:W-:-:S07]  /*99d0*/  MOV R0, UR5 ;  /* 0x0000000500007c02 */ /* 0x010fce0008000f00 */
.L_x_228:
[----:B-1----:R1:W2:Y:S02]  /*99e0*/  SYNCS.PHASECHK.TRANS64.TRYWAIT P0, [R0+URZ], R3 ;  /* 0x00000003000075a7 */ /* 0x0022a400080011ff */
[----:B--2---:R-:W-:Y:S05]  /*99f0*/  @!P0 NANOSLEEP.SYNCS 0x989680 ;  /* 0x009896800000895d */ /* 0x004fea0003900000 */
[----:B------:R-:W2:Y:S02]  /*9a00*/  @!P0 SYNCS.PHASECHK.TRANS64 P0, [R0+URZ], R3 ;  /* 0x00000003000085a7 */ /* 0x000ea400080010ff */
[----:B--2---:R-:W-:Y:S05]  /*9a10*/  @!P0 BRA `(.L_x_228) ;  /* 0xfffffffc00f08947 */ /* 0x004fea000383ffff */
[----:B------:R-:W-:Y:S05]  /*9a20*/  BRA `(.L_x_229) ;  /* 0xffffffa000dc7947 */ /* 0x000fea000383ffff */
.L_x_76:
[----:B----4-:R-:W-:-:S07]  /*9a30*/  MOV R0, UR5 ;  /* 0x0000000500007c02 */ /* 0x010fce0008000f00 */
.L_x_230:
[----:B-1----:R1:W2:Y:S02]  /*9a40*/  SYNCS.PHASECHK.TRANS64.TRYWAIT P0, [R0+URZ], R3 ;  /* 0x00000003000075a7 */ /* 0x0022a400080011ff */
[----:B--2---:R-:W-:Y:S05]  /*9a50*/  @!P0 NANOSLEEP.SYNCS 0x989680 ;  /* 0x009896800000895d */ /* 0x004fea0003900000 */
[----:B------:R-:W2:Y:S02]  /*9a60*/  @!P0 SYNCS.PHASECHK.TRANS64 P0, [R0+URZ], R3 ;  /* 0x00000003000085a7 */ /* 0x000ea400080010ff */
[----:B--2---:R-:W-:Y:S05]  /*9a70*/  @!P0 BRA `(.L_x_230) ;  /* 0xfffffffc00f08947 */ /* 0x004fea000383ffff */
[----:B------:R-:W-:Y:S05]  /*9a80*/  BRA `(.L_x_231) ;  /* 0xffffffa000e87947 */ /* 0x000fea000383ffff */
.L_x_77:
[----:B----4-:R-:W-:-:S07]  /*9a90*/  MOV R0, UR5 ;  /* 0x0000000500007c02 */ /* 0x010fce0008000f00 */
.L_x_232:
[----:B-1----:R1:W2:Y:S02]  /*9aa0*/  SYNCS.PHASECHK.TRANS64.TRYWAIT P0, [R0+URZ], R3 ;  /* 0x00000003000075a7 */ /* 0x0022a400080011ff */
[----:B--2---:R-:W-:Y:S05]  /*9ab0*/  @!P0 NANOSLEEP.SYNCS 0x989680 ;  /* 0x009896800000895d */ /* 0x004fea0003900000 */
[----:B------:R-:W2:Y:S02]  /*9ac0*/  @!P0 SYNCS.PHASECHK.TRANS64 P0, [R0+URZ], R3 ;  /* 0x00000003000085a7 */ /* 0x000ea400080010ff */
[----:B--2---:R-:W-:Y:S05]  /*9ad0*/  @!P0 BRA `(.L_x_232) ;  /* 0xfffffffc00f08947 */ /* 0x004fea000383ffff */
[----:B------:R-:W-:Y:S05]  /*9ae0*/  BRA `(.L_x_233) ;  /* 0xffffffa000f47947 */ /* 0x000fea000383ffff */
.L_x_78:
[----:B----4-:R-:W-:-:S07]  /*9af0*/  MOV R0, UR5 ;  /* 0x0000000500007c02 */ /* 0x010fce0008000f00 */
.L_x_234:
[----:B-1----:R1:W2:Y:S02]  /*9b00*/  SYNCS.PHASECHK.TRANS64.TRYWAIT P0, [R0+URZ], R3 ;  /* 0x00000003000075a7 */ /* 0x0022a400080011ff */
[----:B--2---:R-:W-:Y:S05]  /*9b10*/  @!P0 NANOSLEEP.SYNCS 0x989680 ;  /* 0x009896800000895d */ /* 0x004fea0003900000 */
[----:B------:R-:W2:Y:S02]  /*9b20*/  @!P0 SYNCS.PHASECHK.TRANS64 P0, [R0+URZ], R3 ;  /* 0x00000003000085a7 */ /* 0x000ea400080010ff */
[----:B--2---:R-:W-:Y:S05]  /*9b30*/  @!P0 BRA `(.L_x_234) ;  /* 0xfffffffc00f08947 */ /* 0x004fea000383ffff */
[----:B------:R-:W-:Y:S05]  /*9b40*/  BRA `(.L_x_235) ;  /* 0xffffffa400007947 */ /* 0x000fea000383ffff */
.L_x_79:
[----:B----4-:R-:W-:-:S07]  /*9b50*/  MOV R0, UR5 ;  /* 0x0000000500007c02 */ /* 0x010fce0008000f00 */
.L_x_236:
[----:B-1----:R1:W2:Y:S02]  /*9b60*/  SYNCS.PHASECHK.TRANS64.TRYWAIT P0, [R0+URZ], R3 ;  /* 0x00000003000075a7 */ /* 0x0022a400080011ff */
[----:B--2---:R-:W-:Y:S05]  /*9b70*/  @!P0 NANOSLEEP.SYNCS 0x989680 ;  /* 0x009896800000895d */ /* 0x004fea0003900000 */
[----:B------:R-:W2:Y:S02]  /*9b80*/  @!P0 SYNCS.PHASECHK.TRANS64 P0, [R0+URZ], R3 ;  /* 0x00000003000085a7 */ /* 0x000ea400080010ff */
[----:B--2---:R-:W-:Y:S05]  /*9b90*/  @!P0 BRA `(.L_x_236) ;  /* 0xfffffffc00f08947 */ /* 0x004fea000383ffff */
[----:B------:R-:W-:Y:S05]  /*9ba0*/  BRA `(.L_x_237) ;  /* 0xffffffa4000c7947 */ /* 0x000fea000383ffff */
.L_x_80:
[----:B----4-:R-:W-:-:S07]  /*9bb0*/  MOV R0, UR5 ;  /* 0x0000000500007c02 */ /* 0x010fce0008000f00 */
.L_x_238:
[----:B-1----:R1:W2:Y:S02]  /*9bc0*/  SYNCS.PHASECHK.TRANS64.TRYWAIT P0, [R0+URZ], R3 ;  /* 0x00000003000075a7 */ /* 0x0022a400080011ff */
[----:B--2---:R-:W-:Y:S05]  /*9bd0*/  @!P0 NANOSLEEP.SYNCS 0x989680 ;  /* 0x009896800000895d */ /* 0x004fea0003900000 */
[----:B------:R-:W2:Y:S02]  /*9be0*/  @!P0 SYNCS.PHASECHK.TRANS64 P0, [R0+URZ], R3 ;  /* 0x00000003000085a7 */ /* 0x000ea400080010ff */
[----:B--2---:R-:W-:Y:S05]  /*9bf0*/  @!P0 BRA `(.L_x_238) ;  /* 0xfffffffc00f08947 */ /* 0x004fea000383ffff */
[----:B------:R-:W-:Y:S05]  /*9c00*/  BRA `(.L_x_239) ;  /* 0xffffffa400187947 */ /* 0x000fea000383ffff */
.L_x_83:
[----:B-1----:R1:W2:Y:S02]  /*9c10*/  SYNCS.PHASECHK.TRANS64.TRYWAIT P0, [R0+URZ+0x360], R4 ;  /* 0x00036004000075a7 */ /* 0x0022a400080011ff */
[----:B--2---:R-:W-:Y:S05]  /*9c20*/  @!P0 NANOSLEEP.SYNCS 0x989680 ;  /* 0x009896800000895d */ /* 0x004fea0003900000 */
[----:B------:R-:W2:Y:S02]  /*9c30*/  @!P0 SYNCS.PHASECHK.TRANS64 P0, [R0+URZ+0x360], R4 ;  /* 0x00036004000085a7 */ /* 0x000ea400080010ff */
[----:B--2---:R-:W-:Y:S05]  /*9c40*/  @!P0 BRA `(.L_x_83) ;  /* 0xfffffffc00f08947 */ /* 0x004fea000383ffff */
[----:B------:R-:W-:Y:S05]  /*9c50*/  BRA `(.L_x_240) ;  /* 0xffffffa400747947 */ /* 0x000fea000383ffff */
.L_x_84:
[----:B------:R-:W-:-:S07]  /*9c60*/  MOV R0, UR5 ;  /* 0x0000000500007c02 */ /* 0x000fce0008000f00 */
.L_x_241:
[----:B-1----:R1:W2:Y:S02]  /*9c70*/  SYNCS.PHASECHK.TRANS64.TRYWAIT P0, [R0+URZ+0x310], R5 ;  /* 0x00031005000075a7 */ /* 0x0022a400080011ff */
[----:B--2---:R-:W-:Y:S05]  /*9c80*/  @!P0 NANOSLEEP.SYNCS 0x989680 ;  /* 0x009896800000895d */ /* 0x004fea0003900000 */
[----:B------:R-:W2:Y:S02]  /*9c90*/  @!P0 SYNCS.PHASECHK.TRANS64 P0, [R0+URZ+0x310], R5 ;  /* 0x00031005000085a7 */ /* 0x000ea400080010ff */
[----:B--2---:R-:W-:Y:S05]  /*9ca0*/  @!P0 BRA `(.L_x_241) ;  /* 0xfffffffc00f08947 */ /* 0x004fea000383ffff */
[----:B------:R-:W-:Y:S05]  /*9cb0*/  BRA `(.L_x_242) ;  /* 0xffffffa400847947 */ /* 0x000fea000383ffff */
.L_x_85:
[----:B-1----:R1:W2:Y:S02]  /*9cc0*/  SYNCS.PHASECHK.TRANS64.TRYWAIT P1, [R0+URZ+0x300], R4 ;  /* 0x00030004000075a7 */ /* 0x0022a400080211ff */
[----:B--2---:R-:W-:Y:S05]  /*9cd0*/  @!P1 NANOSLEEP.SYNCS 0x989680 ;  /* 0x009896800000995d */ /* 0x004fea0003900000 */
[----:B------:R-:W2:Y:S02]  /*9ce0*/  @!P1 SYNCS.PHASECHK.TRANS64 P1, [R0+URZ+0x300], R4 ;  /* 0x00030004000095a7 */ /* 0x000ea400080210ff */
[----:B--2---:R-:W-:Y:S05]  /*9cf0*/  @!P1 BRA `(.L_x_85) ;  /* 0xfffffffc00f09947 */ /* 0x004fea000383ffff */
[----:B------:R-:W-:Y:S05]  /*9d00*/  BRA `(.L_x_243) ;  /* 0xffffffa400b47947 */ /* 0x000fea000383ffff */
.L_x_88:
[----:B------:R-:W-:-:S07]  /*9d10*/  MOV R0, UR5 ;  /* 0x0000000500007c02 */ /* 0x000fce0008000f00 */
.L_x_244:
[----:B-1----:R1:W2:Y:S02]  /*9d20*/  SYNCS.PHASECHK.TRANS64.TRYWAIT P0, [R0+URZ+0x310], R2 ;  /* 0x00031002000075a7 */ /* 0x0022a400080011ff */
[----:B--2---:R-:W-:Y:S05]  /*9d30*/  @!P0 NANOSLEEP.SYNCS 0x989680 ;  /* 0x009896800000895d */ /* 0x004fea0003900000 */
[----:B------:R-:W2:Y:S02]  /*9d40*/  @!P0 SYNCS.PHASECHK.TRANS64 P0, [R0+URZ+0x310], R2 ;  /* 0x00031002000085a7 */ /* 0x000ea400080010ff */
[----:B--2---:R-:W-:Y:S05]  /*9d50*/  @!P0 BRA `(.L_x_244) ;  /* 0xfffffffc00f08947 */ /* 0x004fea000383ffff */
[----:B------:R-:W-:Y:S05]  /*9d60*/  BRA `(.L_x_87) ;  /* 0xffffffa800087947 */ /* 0x000fea000383ffff */
.L_x_95:
[----:B-1----:R1:W2:Y:S02]  /*9d70*/  SYNCS.PHASECHK.TRANS64.TRYWAIT P1, [R0+URZ+0x300], R2 ;  /* 0x00030002000075a7 */ /* 0x0022a400080211ff */
[----:B--2---:R-:W-:Y:S05]  /*9d80*/  @!P1 NANOSLEEP.SYNCS 0x989680 ;  /* 0x009896800000995d */ /* 0x004fea0003900000 */
[----:B------:R-:W2:Y:S02]  /*9d90*/  @!P1 SYNCS.PHASECHK.TRANS64 P1, [R0+URZ+0x300], R2 ;  /* 0x00030002000095a7 */ /* 0x000ea400080210ff */
[----:B--2---:R-:W-:Y:S05]  /*9da0*/  @!P1 BRA `(.L_x_95) ;  /* 0xfffffffc00f09947 */ /* 0x004fea000383ffff */
[----:B------:R-:W-:Y:S05]  /*9db0*/  BRA `(.L_x_245) ;  /* 0xffffffac00607947 */ /* 0x000fea000383ffff */
.L_x_96:
[----:B------:R-:W-:-:S07]  /*9dc0*/  MOV R2, UR14 ;  /* 0x0000000e00027c02 */ /* 0x000fce0008000f00 */
.L_x_246:
[----:B-1----:R1:W2:Y:S02]  /*9dd0*/  SYNCS.PHASECHK.TRANS64.TRYWAIT P0, [R2+URZ+0x340], R0 ;  /* 0x00034000020075a7 */ /* 0x0022a400080011ff */
[----:B--2---:R-:W-:Y:S05]  /*9de0*/  @!P0 NANOSLEEP.SYNCS 0x989680 ;  /* 0x009896800000895d */ /* 0x004fea0003900000 */
[----:B------:R-:W2:Y:S02]  /*9df0*/  @!P0 SYNCS.PHASECHK.TRANS64 P0, [R2+URZ+0x340], R0 ;  /* 0x00034000020085a7 */ /* 0x000ea400080010ff */
[----:B--2---:R-:W-:Y:S05]  /*9e00*/  @!P0 BRA `(.L_x_246) ;  /* 0xfffffffc00f08947 */ /* 0x004fea000383ffff */
[----:B------:R-:W-:Y:S05]  /*9e10*/  BRA `(.L_x_247) ;  /* 0xffffffac00947947 */ /* 0x000fea000383ffff */
.L_x_99:
[----:B------:R-:W-:Y:S07]  /*9e20*/  MOV R0, UR7 ;  /* 0x0000000700007c02 */ /* 0x000fee0008000f00 */
.L_x_248:
[----:B-1----:R1:W2:Y:S02]  /*9e30*/  SYNCS.PHASECHK.TRANS64.TRYWAIT P0, [R0+URZ], R2 ;  /* 0x00000002000075a7 */ /* 0x0022a400080011ff */
[----:B--2---:R-:W-:Y:S05]  /*9e40*/  @!P0 NANOSLEEP.SYNCS 0x989680 ;  /* 0x009896800000895d */ /* 0x004fea0003900000 */
[----:B------:R-:W2:Y:S02]  /*9e50*/  @!P0 SYNCS.PHASECHK.TRANS64 P0, [R0+URZ], R2 ;  /* 0x00000002000085a7 */ /* 0x000ea400080010ff */
[----:B--2---:R-:W-:Y:S05]  /*9e60*/  @!P0 BRA `(.L_x_248) ;  /* 0xfffffffc00f08947 */ /* 0x004fea000383ffff */
[----:B------:R-:W-:Y:S05]  /*9e70*/  BRA `(.L_x_98) ;  /* 0xffffffac00c87947 */ /* 0x000fea000383ffff */
.L_x_102:
[----:B------:R-:W-:-:S07]  /*9e80*/  MOV R0, UR5 ;  /* 0x0000000500007c02 */ /* 0x000fce0008000f00 */
.L_x_249:
[----:B--2---:R2:W3:Y:S02]  /*9e90*/  SYNCS.PHASECHK.TRANS64.TRYWAIT P0, [R0+URZ], R2 ;  /* 0x00000002000075a7 */ /* 0x0044e400080011ff */
[----:B---3--:R-:W-:Y:S05]  /*9ea0*/  @!P0 NANOSLEEP.SYNCS 0x989680 ;  /* 0x009896800000895d */ /* 0x008fea0003900000 */
[----:B------:R-:W3:Y:S02]  /*9eb0*/  @!P0 SYNCS.PHASECHK.TRANS64 P0, [R0+URZ], R2 ;  /* 0x00000002000085a7 */ /* 0x000ee400080010ff */
[----:B---3--:R-:W-:Y:S05]  /*9ec0*/  @!P0 BRA `(.L_x_249) ;  /* 0xfffffffc00f08947 */ /* 0x008fea000383ffff */
[----:B------:R-:W-:Y:S05]  /*9ed0*/  BRA `(.L_x_250) ;  /* 0xffffffb000687947 */ /* 0x000fea000383ffff */
.L_x_103:
[----:B------:R-:W-:-:S07]  /*9ee0*/  MOV R0, UR5 ;  /* 0x0000000500007c02 */ /* 0x000fce0008000f00 */
.L_x_251:
[----:B--2---:R2:W3:Y:S02]  /*9ef0*/  SYNCS.PHASECHK.TRANS64.TRYWAIT P0, [R0+URZ], R3 ;  /* 0x00000003000075a7 */ /* 0x0044e400080011ff */
[----:B---3--:R-:W-:Y:S05]  /*9f00*/  @!P0 NANOSLEEP.SYNCS 0x989680 ;  /* 0x009896800000895d */ /* 0x008fea0003900000 */
[----:B------:R-:W3:Y:S02]  /*9f10*/  @!P0 SYNCS.PHASECHK.TRANS64 P0, [R0+URZ], R3 ;  /* 0x00000003000085a7 */ /* 0x000ee400080010ff */
[----:B---3--:R-:W-:Y:S05]  /*9f20*/  @!P0 BRA `(.L_x_251) ;  /* 0xfffffffc00f08947 */ /* 0x008fea000383ffff */
[----:B------:R-:W-:Y:S05]  /*9f30*/  BRA `(.L_x_252) ;  /* 0xffffffb000747947 */ /* 0x000fea000383ffff */
.L_x_104:
[----:B------:R-:W-:-:S07]  /*9f40*/  MOV R0, UR5 ;  /* 0x0000000500007c02 */ /* 0x000fce0008000f00 */
.L_x_253:
[----:B--2---:R2:W3:Y:S02]  /*9f50*/  SYNCS.PHASECHK.TRANS64.TRYWAIT P0, [R0+URZ], R3 ;  /* 0x00000003000075a7 */ /* 0x0044e400080011ff */
[----:B---3--:R-:W-:Y:S05]  /*9f60*/  @!P0 NANOSLEEP.SYNCS 0x989680 ;  /* 0x009896800000895d */ /* 0x008fea0003900000 */
[----:B------:R-:W3:Y:S02]  /*9f70*/  @!P0 SYNCS.PHASECHK.TRANS64 P0, [R0+URZ], R3 ;  /* 0x00000003000085a7 */ /* 0x000ee400080010ff */
[----:B---3--:R-:W-:Y:S05]  /*9f80*/  @!P0 BRA `(.L_x_253) ;  /* 0xfffffffc00f08947 */ /* 0x008fea000383ffff */
[----:B------:R-:W-:Y:S05]  /*9f90*/  BRA `(.L_x_254) ;  /* 0xffffffb000807947 */ /* 0x000fea000383ffff */
.L_x_105:
[----:B--2---:R-:W-:-:S07]  /*9fa0*/  MOV R0, UR6 ;  /* 0x0000000600007c02 */ /* 0x004fce0008000f00 */
.L_x_255:
[----:B--2---:R2:W3:Y:S02]  /*9fb0*/  SYNCS.PHASECHK.TRANS64.TRYWAIT P0, [R0+URZ], R2 ;  /* 0x00000002000075a7 */ /* 0x0044e400080011ff */
[----:B---3--:R-:W-:Y:S05]  /*9fc0*/  @!P0 NANOSLEEP.SYNCS 0x989680 ;  /* 0x009896800000895d */ /* 0x008fea0003900000 */
[----:B------:R-:W3:Y:S02]  /*9fd0*/  @!P0 SYNCS.PHASECHK.TRANS64 P0, [R0+URZ], R2 ;  /* 0x00000002000085a7 */ /* 0x000ee400080010ff */
[----:B---3--:R-:W-:Y:S05]  /*9fe0*/  @!P0 BRA `(.L_x_255) ;  /* 0xfffffffc00f08947 */ /* 0x008fea000383ffff */
[----:B------:R-:W-:Y:S05]  /*9ff0*/  BRA `(.L_x_256) ;  /* 0xffffffb0008c7947 */ /* 0x000fea000383ffff */
.L_x_110:
[----:B--2---:R2:W3:Y:S02]  /*a000*/  SYNCS.PHASECHK.TRANS64.TRYWAIT P0, [R0+URZ+0x300], R2 ;  /* 0x00030002000075a7 */ /* 0x0044e400080011ff */
[----:B---3--:R-:W-:Y:S05]  /*a010*/  @!P0 NANOSLEEP.SYNCS 0x989680 ;  /* 0x009896800000895d */ /* 0x008fea0003900000 */
[----:B------:R-:W3:Y:S02]  /*a020*/  @!P0 SYNCS.PHASECHK.TRANS64 P0, [R0+URZ+0x300], R2 ;  /* 0x00030002000085a7 */ /* 0x000ee400080010ff */
[----:B---3--:R-:W-:Y:S05]  /*a030*/  @!P0 BRA `(.L_x_110) ;  /* 0xfffffffc00f08947 */ /* 0x008fea000383ffff */
[----:B------:R-:W-:Y:S05]  /*a040*/  BRA `(.L_x_257) ;  /* 0xffffffb400887947 */ /* 0x000fea000383ffff */
.L_x_113:
[----:B------:R-:W-:Y:S07]  /*a050*/  MOV R0, UR4 ;  /* 0x0000000400007c02 */ /* 0x000fee0008000f00 */
.L_x_258:
[----:B--2---:R2:W3:Y:S02]  /*a060*/  SYNCS.PHASECHK.TRANS64.TRYWAIT P0, [R0+URZ+0x2f8], R2 ;  /* 0x0002f802000075a7 */ /* 0x0044e400080011ff */
[----:B---3--:R-:W-:Y:S05]  /*a070*/  @!P0 NANOSLEEP.SYNCS 0x989680 ;  /* 0x009896800000895d */ /* 0x008fea0003900000 */
[----:B------:R-:W3:Y:S02]  /*a080*/  @!P0 SYNCS.PHASECHK.TRANS64 P0, [R0+URZ+0x2f8], R2 ;  /* 0x0002f802000085a7 */ /* 0x000ee400080010ff */
[----:B---3--:R-:W-:Y:S05]  /*a090*/  @!P0 BRA `(.L_x_258) ;  /* 0xfffffffc00f08947 */ /* 0x008fea000383ffff */
[----:B------:R-:W-:Y:S05]  /*a0a0*/  BRA `(.L_x_112) ;  /* 0xffffffb800707947 */ /* 0x000fea000383ffff */
.L_x_116:
[----:B------:R-:W-:Y:S07]  /*a0b0*/  MOV R0, UR13 ;  /* 0x0000000d00007c02 */ /* 0x000fee0008000f00 */
.L_x_259:
[----:B-1----:R1:W2:Y:S02]  /*a0c0*/  SYNCS.PHASECHK.TRANS64.TRYWAIT P3, [R0+URZ+0x2e0], R30 ;  /* 0x0002e01e000075a7 */ /* 0x0022a400080611ff */
[----:B--2---:R-:W-:Y:S05]  /*a0d0*/  @!P3 NANOSLEEP.SYNCS 0x989680 ;  /* 0x009896800000b95d */ /* 0x004fea0003900000 */
[----:B------:R-:W2:Y:S02]  /*a0e0*/  @!P3 SYNCS.PHASECHK.TRANS64 P3, [R0+URZ+0x2e0], R30 ;  /* 0x0002e01e0000b5a7 */ /* 0x000ea400080610ff */
[----:B--2---:R-:W-:Y:S05]  /*a0f0*/  @!P3 BRA `(.L_x_259) ;  /* 0xfffffffc00f0b947 */ /* 0x004fea000383ffff */
[----:B------:R-:W-:Y:S05]  /*a100*/  BRA `(.L_x_260) ;  /* 0xffffffbc000c7947 */ /* 0x000fea000383ffff */
.L_x_118:
[----:B------:R-:W-:-:S07]  /*a110*/  MOV R0, UR4 ;  /* 0x0000000400007c02 */ /* 0x000fce0008000f00 */
.L_x_261:
[----:B-1----:R1:W2:Y:S02]  /*a120*/  SYNCS.PHASECHK.TRANS64.TRYWAIT P0, [R0+URZ], R2 ;  /* 0x00000002000075a7 */ /* 0x0022a400080011ff */
[----:B--2---:R-:W-:Y:S05]  /*a130*/  @!P0 NANOSLEEP.SYNCS 0x989680 ;  /* 0x009896800000895d */ /* 0x004fea0003900000 */
[----:B------:R-:W2:Y:S02]  /*a140*/  @!P0 SYNCS.PHASECHK.TRANS64 P0, [R0+URZ], R2 ;  /* 0x00000002000085a7 */ /* 0x000ea400080010ff */
[----:B--2---:R-:W-:Y:S05]  /*a150*/  @!P0 BRA `(.L_x_261) ;  /* 0xfffffffc00f08947 */ /* 0x004fea000383ffff */
[----:B------:R-:W-:Y:S05]  /*a160*/  BRA `(.L_x_262) ;  /* 0xffffffc000107947 */ /* 0x000fea000383ffff */
.L_x_120:
[----:B--2---:R2:W4:Y:S02]  /*a170*/  SYNCS.PHASECHK.TRANS64.TRYWAIT P0, [R0+URZ+0x300], R2 ;  /* 0x00030002000075a7 */ /* 0x00452400080011ff */
[----:B----4-:R-:W-:Y:S05]  /*a180*/  @!P0 NANOSLEEP.SYNCS 0x989680 ;  /* 0x009896800000895d */ /* 0x010fea0003900000 */
[----:B------:R-:W4:Y:S02]  /*a190*/  @!P0 SYNCS.PHASECHK.TRANS64 P0, [R0+URZ+0x300], R2 ;  /* 0x00030002000085a7 */ /* 0x000f2400080010ff */
[----:B----4-:R-:W-:Y:S05]  /*a1a0*/  @!P0 BRA `(.L_x_120) ;  /* 0xfffffffc00f08947 */ /* 0x010fea000383ffff */
[----:B------:R-:W-:Y:S05]  /*a1b0*/  BRA `(.L_x_263) ;  /* 0xffffffc000f47947 */ /* 0x000fea000383ffff */
.L_x_130:
[----:B-1----:R1:W2:Y:S02]  /*a1c0*/  SYNCS.PHASECHK.TRANS64.TRYWAIT P0, [R0+URZ+0x2d0], R2 ;  /* 0x0002d002000075a7 */ /* 0x0022a400080011ff */
[----:B--2---:R-:W-:Y:S05]  /*a1d0*/  @!P0 NANOSLEEP.SYNCS 0x989680 ;  /* 0x009896800000895d */ /* 0x004fea0003900000 */
[----:B------:R-:W2:Y:S02]  /*a1e0*/  @!P0 SYNCS.PHASECHK.TRANS64 P0, [R0+URZ+0x2d0], R2 ;  /* 0x0002d002000085a7 */ /* 0x000ea400080010ff */
[----:B--2---:R-:W-:Y:S05]  /*a1f0*/  @!P0 BRA `(.L_x_130) ;  /* 0xfffffffc00f08947 */ /* 0x004fea000383ffff */
[----:B------:R-:W-:Y:S05]  /*a200*/  BRA `(.L_x_129) ;  /* 0xffffffcc00cc7947 */ /* 0x000fea000383ffff */
.L_x_132:
[----:B-1----:R1:W4:Y:S02]  /*a210*/  SYNCS.PHASECHK.TRANS64.TRYWAIT P1, [R17+URZ+0x320], R3 ;  /* 0x00032003110075a7 */ /* 0x00232400080211ff */
[----:B----4-:R-:W-:Y:S05]  /*a220*/  @!P1 NANOSLEEP.SYNCS 0x989680 ;  /* 0x009896800000995d */ /* 0x010fea0003900000 */
[----:B------:R-:W4:Y:S02]  /*a230*/  @!P1 SYNCS.PHASECHK.TRANS64 P1, [R17+URZ+0x320], R3 ;  /* 0x00032003110095a7 */ /* 0x000f2400080210ff */
[----:B----4-:R-:W-:Y:S05]  /*a240*/  @!P1 BRA `(.L_x_132) ;  /* 0xfffffffc00f09947 */ /* 0x010fea000383ffff */
[----:B------:R-:W-:Y:S05]  /*a250*/  BRA `(.L_x_131) ;  /* 0xffffffd0003c7947 */ /* 0x000fea000383ffff */
        .weak           $__internal_0_$__cuda_sm10x_tcgen05_guardrail_trap_col_being_dealloced_not_returned_by_alloc
        .type           $__internal_0_$__cuda_sm10x_tcgen05_guardrail_trap_col_being_dealloced_not_returned_by_alloc,@function
        .size           $__internal_0_$__cuda_sm10x_tcgen05_guardrail_trap_col_being_dealloced_not_returned_by_alloc,($__internal_1_$__cuda_sm10x_tcgen05_guardrail_trap_phase_invalid_during_alloc - $__internal_0_$__cuda_sm10x_tcgen05_guardrail_trap_col_being_dealloced_not_returned_by_alloc)
$__internal_0_$__cuda_sm10x_tcgen05_guardrail_trap_col_being_dealloced_not_returned_by_alloc:
[----:B------:R-:W-:Y:S05]  /*a260*/  BPT.TRAP 0x1 ;  /* 0x000000040000795c */ /* 0x000fea0000300000 */
[----:B------:R-:W-:-:S04]  /*a270*/  HFMA2 R3, -RZ, RZ, 0, 0 ;  /* 0x00000000ff037431 */ /* 0x000fc800000001ff */
[----:B------:R-:W-:Y:S05]  /*a280*/  RET.REL.NODEC R2 `(_ZN7cutlass13device_kernelINS_4gemm6kernel13GemmUniversalIN4cute5tupleIJiiiiEEENS1_10collective13CollectiveMmaINS1_35MainloopSm100TmaUmmaWarpSpecializedILi45ELi2ELi4ENS5_IJNS4_1CILi1EEESB_SB_EEEEENS5_IJNSA_ILi64EEENSA_ILi80EEENSA_ILi16EEEEEENS_6half_tENS5_IJlSB_lEEESI_SJ_NS4_8TiledMMAINS4_8MMA_AtomIJNS4_20SM100_MMA_F16BF16_SSISI_SI_fLi64ELi80ELNS4_4UMMA5MajorE0ELSO_0ELNSN_7ScaleInE0ELSP_0EEEEEENS4_6LayoutISC_NS5_IJNSA_ILi0EEEST_ST_EEEEENS5_IJNS4_10UnderscoreESW_SW_EEEEENS4_13SM90_TMA_LOADENS4_14ComposedLayoutINS4_7SwizzleILi1ELi4ELi3EEENS4_18smem_ptr_flag_bitsILi16EEENSS_INS5_IJNSA_ILi8EEESG_EEENS5_IJSG_SB_EEEEEEEvNS4_8identityESZ_S19_vS1A_EENS_8epilogue10collective18CollectiveEpilogueINS1C_23Sm100TmaWarpSpecializedILi2ELi1ELi40ELb1ELb0EEEJSH_NS5_IJNSS_ISE_SB_EENSS_ISF_SB_EEEEESI_SJ_SI_SJ_NS1C_6fusion15FusionCallbacksIS1G_NS1K_17LinearCombinationISI_fSI_fLNS_15FloatRoundStyleE2EEESH_S1J_JEEENS4_5SM1004TMEM4LOAD26SM100_TMEM_LOAD_16dp256b2xESZ_S19_NS4_17SM75_U32x4_LDSM_NENS4_14SM90_TMA_STOREES19_NS4_17SM90_U32x4_STSM_NENS4_39AutoVectorizingCopyWithAssumedAlignmentILi128EEEEEEvvEEEEvNT_6ParamsE) ;  /* 0xffffff5c025c7950 */ /* 0x000fea0003c3ffff */
        .weak           $__internal_1_$__cuda_sm10x_tcgen05_guardrail_trap_phase_invalid_during_alloc
        .type           $__internal_1_$__cuda_sm10x_tcgen05_guardrail_trap_phase_invalid_during_alloc,@function
        .size           $__internal_1_$__cuda_sm10x_tcgen05_guardrail_trap_phase_invalid_during_alloc,($__internal_2_$__cuda_sm10x_tcgen05_guardrail_trap_unallocated_columns_being_dealloced - $__internal_1_$__cuda_sm10x_tcgen05_guardrail_trap_phase_invalid_during_alloc)
$__internal_1_$__cuda_sm10x_tcgen05_guardrail_trap_phase_invalid_during_alloc:
[----:B------:R-:W-:Y:S05]  /*a290*/  BPT.TRAP 0x1 ;  /* 0x000000040000795c */ /* 0x000fea0000300000 */
[----:B------:R-:W-:-:S04]  /*a2a0*/  MOV R3, 0x0 ;  /* 0x0000000000037802 */ /* 0x000fc80000000f00 */
[----:B------:R-:W-:Y:S05]  /*a2b0*/  RET.REL.NODEC R2 `(_ZN7cutlass13device_kernelINS_4gemm6kernel13GemmUniversalIN4cute5tupleIJiiiiEEENS1_10collective13CollectiveMmaINS1_35MainloopSm100TmaUmmaWarpSpecializedILi45ELi2ELi4ENS5_IJNS4_1CILi1EEESB_SB_EEEEENS5_IJNSA_ILi64EEENSA_ILi80EEENSA_ILi16EEEEEENS_6half_tENS5_IJlSB_lEEESI_SJ_NS4_8TiledMMAINS4_8MMA_AtomIJNS4_20SM100_MMA_F16BF16_SSISI_SI_fLi64ELi80ELNS4_4UMMA5MajorE0ELSO_0ELNSN_7ScaleInE0ELSP_0EEEEEENS4_6LayoutISC_NS5_IJNSA_ILi0EEEST_ST_EEEEENS5_IJNS4_10UnderscoreESW_SW_EEEEENS4_13SM90_TMA_LOADENS4_14ComposedLayoutINS4_7SwizzleILi1ELi4ELi3EEENS4_18smem_ptr_flag_bitsILi16EEENSS_INS5_IJNSA_ILi8EEESG_EEENS5_IJSG_SB_EEEEEEEvNS4_8identityESZ_S19_vS1A_EENS_8epilogue10collective18CollectiveEpilogueINS1C_23Sm100TmaWarpSpecializedILi2ELi1ELi40ELb1ELb0EEEJSH_NS5_IJNSS_ISE_SB_EENSS_ISF_SB_EEEEESI_SJ_SI_SJ_NS1C_6fusion15FusionCallbacksIS1G_NS1K_17LinearCombinationISI_fSI_fLNS_15FloatRoundStyleE2EEESH_S1J_JEEENS4_5SM1004TMEM4LOAD26SM100_TMEM_LOAD_16dp256b2xESZ_S19_NS4_17SM75_U32x4_LDSM_NENS4_14SM90_TMA_STOREES19_NS4_17SM90_U32x4_STSM_NENS4_39AutoVectorizingCopyWithAssumedAlignmentILi128EEEEEEvvEEEEvNT_6ParamsE) ;  /* 0xffffff5c02507950 */ /* 0x000fea0003c3ffff */
        .weak           $__internal_2_$__cuda_sm10x_tcgen05_guardrail_trap_unallocated_columns_being_dealloced
        .type           $__internal_2_$__cuda_sm10x_tcgen05_guardrail_trap_unallocated_columns_being_dealloced,@function
        .size           $__internal_2_$__cuda_sm10x_tcgen05_guardrail_trap_unallocated_columns_being_dealloced,(.L_x_265 - $__internal_2_$__cuda_sm10x_tcgen05_guardrail_trap_unallocated_columns_being_dealloced)
$__internal_2_$__cuda_sm10x_tcgen05_guardrail_trap_unallocated_columns_being_dealloced:
[----:B------:R-:W-:Y:S05]  /*a2c0*/  BPT.TRAP 0x1 ;  /* 0x000000040000795c */ /* 0x000fea0000300000 */
[----:B------:R-:W-:-:S04]  /*a2d0*/  HFMA2 R3, -RZ, RZ, 0, 0 ;  /* 0x00000000ff037431 */ /* 0x000fc800000001ff */
[----:B------:R-:W-:Y:S05]  /*a2e0*/  RET.REL.NODEC R2 `(_ZN7cutlass13device_kernelINS_4gemm6kernel13GemmUniversalIN4cute5tupleIJiiiiEEENS1_10collective13CollectiveMmaINS1_35MainloopSm100TmaUmmaWarpSpecializedILi45ELi2ELi4ENS5_IJNS4_1CILi1EEESB_SB_EEEEENS5_IJNSA_ILi64EEENSA_ILi80EEENSA_ILi16EEEEEENS_6half_tENS5_IJlSB_lEEESI_SJ_NS4_8TiledMMAINS4_8MMA_AtomIJNS4_20SM100_MMA_F16BF16_SSISI_SI_fLi64ELi80ELNS4_4UMMA5MajorE0ELSO_0ELNSN_7ScaleInE0ELSP_0EEEEEENS4_6LayoutISC_NS5_IJNSA_ILi0EEEST_ST_EEEEENS5_IJNS4_10UnderscoreESW_SW_EEEEENS4_13SM90_TMA_LOADENS4_14ComposedLayoutINS4_7SwizzleILi1ELi4ELi3EEENS4_18smem_ptr_flag_bitsILi16EEENSS_INS5_IJNSA_ILi8EEESG_EEENS5_IJSG_SB_EEEEEEEvNS4_8identityESZ_S19_vS1A_EENS_8epilogue10collective18CollectiveEpilogueINS1C_23Sm100TmaWarpSpecializedILi2ELi1ELi40ELb1ELb0EEEJSH_NS5_IJNSS_ISE_SB_EENSS_ISF_SB_EEEEESI_SJ_SI_SJ_NS1C_6fusion15FusionCallbacksIS1G_NS1K_17LinearCombinationISI_fSI_fLNS_15FloatRoundStyleE2EEESH_S1J_JEEENS4_5SM1004TMEM4LOAD26SM100_TMEM_LOAD_16dp256b2xESZ_S19_NS4_17SM75_U32x4_LDSM_NENS4_14SM90_TMA_STOREES19_NS4_17SM90_U32x4_STSM_NENS4_39AutoVectorizingCopyWithAssumedAlignmentILi128EEEEEEvvEEEEvNT_6ParamsE) ;  /* 0xffffff5c02447950 */ /* 0x000fea0003c3ffff */
.L_x_264:
[----:B------:R-:W-:-:S00]  /*a2f0*/  BRA `(.L_x_264) ;  /* 0xfffffffc00fc7947 */ /* 0x000fc0000383ffff */
[----:B------:R-:W-:-:S00]  /*a300*/  NOP ;  /* 0x0000000000007918 */ /* 0x000fc00000000000 */
[----:B------:R-:W-:-:S00]  /*a310*/  NOP ;  /* 0x0000000000007918 */ /* 0x000fc00000000000 */
[----:B------:R-:W-:-:S00]  /*a320*/  NOP ;  /* 0x0000000000007918 */ /* 0x000fc00000000000 */
[----:B------:R-:W-:-:S00]  /*a330*/  NOP ;  /* 0x0000000000007918 */ /* 0x000fc00000000000 */
[----:B------:R-:W-:-:S00]  /*a340*/  NOP ;  /* 0x0000000000007918 */ /* 0x000fc00000000000 */
[----:B------:R-:W-:-:S00]  /*a350*/  NOP ;  /* 0x0000000000007918 */ /* 0x000fc00000000000 */
[----:B------:R-:W-:-:S00]  /*a360*/  NOP ;  /* 0x0000000000007918 */ /* 0x000fc00000000000 */
[----:B------:R-:W-:-:S00]  /*a370*/  NOP ;  /* 0x0000000000007918 */ /* 0x000fc00000000000 */
.L_x_265:


//--------------------- .nv.global.init           --------------------------
	.section	.nv.global.init,"aw",@progbits
.nv.global.init:
	.type		$str$27,@object
	.size		$str$27,($str$28 - $str$27)
$str$27:
        /*0000*/ 	.byte	0x28, 0x61, 0x64, 0x64, 0x72, 0x65, 0x73, 0x73, 0x20, 0x26, 0x20, 0x6d, 0x61, 0x73, 0x6b, 0x29
        /*0010*/ 	.byte	0x20, 0x3d, 0x3d, 0x20, 0x30, 0x00
	.type		$str$28,@object
	.size		$str$28,($str$26 - $str$28)
$str$28:
        /*0016*/ 	.byte	0x2f, 0x74, 0x6d, 0x70, 0x2f, 0x63, 0x75, 0x74, 0x6c, 0x61, 0x73, 0x73, 0x5f, 0x73, 0x77, 0x65
        /*0026*/ 	.byte	0x65, 0x70, 0x5f, 0x73, 0x72, 0x63, 0x2f, 0x69, 0x6e, 0x63, 0x6c, 0x75, 0x64, 0x65, 0x2f, 0x63
        /*0036*/ 	.byte	0x75, 0x74, 0x65, 0x2f, 0x70, 0x6f, 0x69, 0x6e, 0x74, 0x65, 0x72, 0x5f, 0x66, 0x6c, 0x61, 0x67
        /*0046*/ 	.byte	0x67, 0x65, 0x64, 0x2e, 0x68, 0x70, 0x70, 0x00
	.type		$str$26,@object
	.size		$str$26,($str$25 - $str$26)
$str$26:
        /*004e*/ 	.byte	0x2f, 0x74, 0x6d, 0x70, 0x2f, 0x63, 0x75, 0x74, 0x6c, 0x61, 0x73, 0x73, 0x5f, 0x73, 0x77, 0x65
        /*005e*/ 	.byte	0x65, 0x70, 0x5f, 0x73, 0x72, 0x63, 0x2f, 0x69, 0x6e, 0x63, 0x6c, 0x75, 0x64, 0x65, 0x2f, 0x63
        /*006e*/ 	.byte	0x75, 0x74, 0x65, 0x2f, 0x61, 0x74, 0x6f, 0x6d, 0x2f, 0x63, 0x6f, 0x70, 0x79, 0x5f, 0x74, 0x72
        /*007e*/ 	.byte	0x61, 0x69, 0x74, 0x73, 0x5f, 0x73, 0x6d, 0x31, 0x30, 0x30, 0x2e, 0x68, 0x70, 0x70, 0x00
	.type		$str$25,@object
	.size		$str$25,(__unnamed_1 - $str$25)
$str$25:
        /*008d*/ 	.byte	0x28, 0x28, 0x75, 0x69, 0x6e, 0x74, 0x33, 0x32, 0x5f, 0x74, 0x28, 0x74, 0x68, 0x72, 0x65, 0x61
        /*009d*/ 	.byte	0x64, 0x49, 0x64, 0x78, 0x2e, 0x78, 0x29, 0x20, 0x2f, 0x20, 0x33, 0x32, 0x29, 0x20, 0x25, 0x20
        /*00ad*/ 	.byte	0x34, 0x29, 0x20, 0x3d, 0x3d, 0x20, 0x28, 0x28, 0x28, 0x74, 0x6d, 0x65, 0x6d, 0x5f, 0x61, 0x64
        /*00bd*/ 	.byte	0x64, 0x72, 0x20, 0x3e, 0x3e, 0x20, 0x31, 0x36, 0x29, 0x20, 0x2f, 0x20, 0x33, 0x32, 0x29, 0x20
        /*00cd*/ 	.byte	0x25, 0x20, 0x34, 0x29, 0x00
	.type		__unnamed_1,@object
	.size		__unnamed_1,(__unnamed_2 - __unnamed_1)
__unnamed_1:
        /*00d2*/ 	.byte	0x61, 0x75, 0x74, 0x6f, 0x20, 0x63, 0x75, 0x74, 0x65, 0x3a, 0x3a, 0x61, 0x73, 0x5f, 0x70, 0x6f
        /* <DEDUP_REMOVED lines=24> */
        /*0262*/ 	.byte	0x32, 0x30, 0x3e, 0x3e, 0x3e, 0x3e, 0x5d, 0x00
	.type		__unnamed_2,@object
	.size		__unnamed_2,(.L_2 - __unnamed_2)
__unnamed_2:
        /* <DEDUP_REMOVED lines=42> */
        /*050a*/ 	.byte	0x3e, 0x5d, 0x00
.L_2:


//--------------------- .nv.shared._ZN7cutlass13device_kernelINS_4gemm6kernel13GemmUniversalIN4cute5tupleIJiiiiEEENS1_10collective13CollectiveMmaINS1_35MainloopSm100TmaUmmaWarpSpecializedILi45ELi2ELi4ENS5_IJNS4_1CILi1EEESB_SB_EEEEENS5_IJNSA_ILi64EEENSA_ILi80EEENSA_ILi16EEEEEENS_6half_tENS5_IJlSB_lEEESI_SJ_NS4_8TiledMMAINS4_8MMA_AtomIJNS4_20SM100_MMA_F16BF16_SSISI_SI_fLi64ELi80ELNS4_4UMMA5MajorE0ELSO_0ELNSN_7ScaleInE0ELSP_0EEEEEENS4_6LayoutISC_NS5_IJNSA_ILi0EEEST_ST_EEEEENS5_IJNS4_10UnderscoreESW_SW_EEEEENS4_13SM90_TMA_LOADENS4_14ComposedLayoutINS4_7SwizzleILi1ELi4ELi3EEENS4_18smem_ptr_flag_bitsILi16EEENSS_INS5_IJNSA_ILi8EEESG_EEENS5_IJSG_SB_EEEEEEEvNS4_8identityESZ_S19_vS1A_EENS_8epilogue10collective18CollectiveEpilogueINS1C_23Sm100TmaWarpSpecializedILi2ELi1ELi40ELb1ELb0EEEJSH_NS5_IJNSS_ISE_SB_EENSS_ISF_SB_EEEEESI_SJ_SI_SJ_NS1C_6fusion15FusionCallbacksIS1G_NS1K_17LinearCombinationISI_fSI_fLNS_15FloatRoundStyleE2EEESH_S1J_JEEENS4_5SM1004TMEM4LOAD26SM100_TMEM_LOAD_16dp256b2xESZ_S19_NS4_17SM75_U32x4_LDSM_NENS4_14SM90_TMA_STOREES19_NS4_17SM90_U32x4_STSM_NENS4_39AutoVectorizingCopyWithAssumedAlignmentILi128EEEEEEvvEEEEvNT_6ParamsE --------------------------
	.section	.nv.shared._ZN7cutlass13device_kernelINS_4gemm6kernel13GemmUniversalIN4cute5tupleIJiiiiEEENS1_10collective13CollectiveMmaINS1_35MainloopSm100TmaUmmaWarpSpecializedILi45ELi2ELi4ENS5_IJNS4_1CILi1EEESB_SB_EEEEENS5_IJNSA_ILi64EEENSA_ILi80EEENSA_ILi16EEEEEENS_6half_tENS5_IJlSB_lEEESI_SJ_NS4_8TiledMMAINS4_8MMA_AtomIJNS4_20SM100_MMA_F16BF16_SSISI_SI_fLi64ELi80ELNS4_4UMMA5MajorE0ELSO_0ELNSN_7ScaleInE0ELSP_0EEEEEENS4_6LayoutISC_NS5_IJNSA_ILi0EEEST_ST_EEEEENS5_IJNS4_10UnderscoreESW_SW_EEEEENS4_13SM90_TMA_LOADENS4_14ComposedLayoutINS4_7SwizzleILi1ELi4ELi3EEENS4_18smem_ptr_flag_bitsILi16EEENSS_INS5_IJNSA_ILi8EEESG_EEENS5_IJSG_SB_EEEEEEEvNS4_8identityESZ_S19_vS1A_EENS_8epilogue10collective18CollectiveEpilogueINS1C_23Sm100TmaWarpSpecializedILi2ELi1ELi40ELb1ELb0EEEJSH_NS5_IJNSS_ISE_SB_EENSS_ISF_SB_EEEEESI_SJ_SI_SJ_NS1C_6fusion15FusionCallbacksIS1G_NS1K_17LinearCombinationISI_fSI_fLNS_15FloatRoundStyleE2EEESH_S1J_JEEENS4_5SM1004TMEM4LOAD26SM100_TMEM_LOAD_16dp256b2xESZ_S19_NS4_17SM75_U32x4_LDSM_NENS4_14SM90_TMA_STOREES19_NS4_17SM90_U32x4_STSM_NENS4_39AutoVectorizingCopyWithAssumedAlignmentILi128EEEEEEvvEEEEvNT_6ParamsE,"aw",@nobits
	.sectionflags	@""
	.align	16
	.zero		1024


//--------------------- .nv.shared.reserved.0     --------------------------
	.section	.nv.shared.reserved.0,"aw",@nobits
	.weak		__nv_reservedSMEM_offset_0_alias
	.size		__nv_reservedSMEM_offset_0_alias, 0, 64
	.other		__nv_reservedSMEM_offset_0_alias,@"STO_CUDA_RESERVED_SHARED STV_DEFAULT"
__nv_reservedSMEM_offset_0_alias:
	.zero		0
.nv.shared.reserved.0:
	.zero		64
	.weak		__nv_reservedSMEM_tcgen05_partition
	.type		__nv_reservedSMEM_tcgen05_partition,@object
	.size		__nv_reservedSMEM_tcgen05_partition,(.L_0 - __nv_reservedSMEM_tcgen05_partition)
__nv_reservedSMEM_tcgen05_partition:
	.zero		32
.L_0:


//--------------------- .nv.global                --------------------------
	.section	.nv.global,"aw",@nobits
.nv.global:
	.type		_ZN39_INTERNAL_3a023271_4_k_cu_0c86b340_92954cute1_E,@object
	.size		_ZN39_INTERNAL_3a023271_4_k_cu_0c86b340_92954cute1_E,(_ZN39_INTERNAL_3a023271_4_k_cu_0c86b340_92954cuda3std3__45__cpo6cbeginE - _ZN39_INTERNAL_3a023271_4_k_cu_0c86b340_92954cute1_E)
_ZN39_INTERNAL_3a023271_4_k_cu_0c86b340_92954cute1_E:
	.zero		1
	.type		_ZN39_INTERNAL_3a023271_4_k_cu_0c86b340_92954cuda3std3__45__cpo6cbeginE,@object
	.size		_ZN39_INTERNAL_3a023271_4_k_cu_0c86b340_92954cuda3std3__45__cpo6cbeginE,(_ZN39_INTERNAL_3a023271_4_k_cu_0c86b340_92954cuda3std3__48in_placeE - _ZN39_INTERNAL_3a023271_4_k_cu_0c86b340_92954cuda3std3__45__cpo6cbeginE)
_ZN39_INTERNAL_3a023271_4_k_cu_0c86b340_92954cuda3std3__45__cpo6cbeginE:
	.zero		1
	.type		_ZN39_INTERNAL_3a023271_4_k_cu_0c86b340_92954cuda3std3__48in_placeE,@object
	.size		_ZN39_INTERNAL_3a023271_4_k_cu_0c86b340_92954cuda3std3__48in_placeE,(_ZN39_INTERNAL_3a023271_4_k_cu_0c86b340_92954cuda3std6ranges3__45__cpo9iter_moveE - _ZN39_INTERNAL_3a023271_4_k_cu_0c86b340_92954cuda3std3__48in_placeE)
_ZN39_INTERNAL_3a023271_4_k_cu_0c86b340_92954cuda3std3__48in_placeE:
	.zero		1
	.type		_ZN39_INTERNAL_3a023271_4_k_cu_0c86b340_92954cuda3std6ranges3__45__cpo9iter_moveE,@object
	.size		_ZN39_INTERNAL_3a023271_4_k_cu_0c86b340_92954cuda3std6ranges3__45__cpo9iter_moveE,(_ZN39_INTERNAL_3a023271_4_k_cu_0c86b340_92954cuda3std3__45__cpo5beginE - _ZN39_INTERNAL_3a023271_4_k_cu_0c86b340_92954cuda3std6ranges3__45__cpo9iter_moveE)
_ZN39_INTERNAL_3a023271_4_k_cu_0c86b340_92954cuda3std6ranges3__45__cpo9iter_moveE:
	.zero		1
	.type		_ZN39_INTERNAL_3a023271_4_k_cu_0c86b340_92954cuda3std3__45__cpo5beginE,@object
	.size		_ZN39_INTERNAL_3a023271_4_k_cu_0c86b340_92954cuda3std3__45__cpo5beginE,(_ZN39_INTERNAL_3a023271_4_k_cu_0c86b340_92954cuda3std3__441_GLOBAL__N__3a023271_4_k_cu_0c86b340_92956ignoreE - _ZN39_INTERNAL_3a023271_4_k_cu_0c86b340_92954cuda3std3__45__cpo5beginE)
_ZN39_INTERNAL_3a023271_4_k_cu_0c86b340_92954cuda3std3__45__cpo5beginE:
	.zero		1
	.type		_ZN39_INTERNAL_3a023271_4_k_cu_0c86b340_92954cuda3std3__441_GLOBAL__N__3a023271_4_k_cu_0c86b340_92956ignoreE,@object
	.size		_ZN39_INTERNAL_3a023271_4_k_cu_0c86b340_92954cuda3std3__441_GLOBAL__N__3a023271_4_k_cu_0c86b340_92956ignoreE,(_ZN39_INTERNAL_3a023271_4_k_cu_0c86b340_92954cute7productE - _ZN39_INTERNAL_3a023271_4_k_cu_0c86b340_92954cuda3std3__441_GLOBAL__N__3a023271_4_k_cu_0c86b340_92956ignoreE)
_ZN39_INTERNAL_3a023271_4_k_cu_0c86b340_92954cuda3std3__441_GLOBAL__N__3a023271_4_k_cu_0c86b340_92956ignoreE:
	.zero		1
	.type		_ZN39_INTERNAL_3a023271_4_k_cu_0c86b340_92954cute7productE,@object
	.size		_ZN39_INTERNAL_3a023271_4_k_cu_0c86b340_92954cute7productE,(_ZN39_INTERNAL_3a023271_4_k_cu_0c86b340_92954cuda3std3__45__cpo3endE - _ZN39_INTERNAL_3a023271_4_k_cu_0c86b340_92954cute7productE)
_ZN39_INTERNAL_3a023271_4_k_cu_0c86b340_92954cute7productE:
	.zero		1
	.type		_ZN39_INTERNAL_3a023271_4_k_cu_0c86b340_92954cuda3std3__45__cpo3endE,@object
	.size		_ZN39_INTERNAL_3a023271_4_k_cu_0c86b340_92954cuda3std3__45__cpo3endE,(_ZN39_INTERNAL_3a023271_4_k_cu_0c86b340_92954cuda3std3__419piecewise_constructE - _ZN39_INTERNAL_3a023271_4_k_cu_0c86b340_92954cuda3std3__45__cpo3endE)
_ZN39_INTERNAL_3a023271_4_k_cu_0c86b340_92954cuda3std3__45__cpo3endE:
	.zero		1
	.type		_ZN39_INTERNAL_3a023271_4_k_cu_0c86b340_92954cuda3std3__419piecewise_constructE,@object
	.size		_ZN39_INTERNAL_3a023271_4_k_cu_0c86b340_92954cuda3std3__419piecewise_constructE,(_ZN39_INTERNAL_3a023271_4_k_cu_0c86b340_92954cuda3std3__45__cpo4cendE - _ZN39_INTERNAL_3a023271_4_k_cu_0c86b340_92954cuda3std3__419piecewise_constructE)
_ZN39_INTERNAL_3a023271_4_k_cu_0c86b340_92954cuda3std3__419piecewise_constructE:
	.zero		1
	.type		_ZN39_INTERNAL_3a023271_4_k_cu_0c86b340_92954cuda3std3__45__cpo4cendE,@object
	.size		_ZN39_INTERNAL_3a023271_4_k_cu_0c86b340_92954cuda3std3__45__cpo4cendE,(_ZN39_INTERNAL_3a023271_4_k_cu_0c86b340_92954cuda3std6ranges3__45__cpo4swapE - _ZN39_INTERNAL_3a023271_4_k_cu_0c86b340_92954cuda3std3__45__cpo4cendE)
_ZN39_INTERNAL_3a023271_4_k_cu_0c86b340_92954cuda3std3__45__cpo4cendE:
	.zero		1
	.type		_ZN39_INTERNAL_3a023271_4_k_cu_0c86b340_92954cuda3std6ranges3__45__cpo4swapE,@object
	.size		_ZN39_INTERNAL_3a023271_4_k_cu_0c86b340_92954cuda3std6ranges3__45__cpo4swapE,(.L_10 - _ZN39_INTERNAL_3a023271_4_k_cu_0c86b340_92954cuda3std6ranges3__45__cpo4swapE)
_ZN39_INTERNAL_3a023271_4_k_cu_0c86b340_92954cuda3std6ranges3__45__cpo4swapE:
	.zero		1
.L_10:


//--------------------- .nv.constant0._ZN7cutlass13device_kernelINS_4gemm6kernel13GemmUniversalIN4cute5tupleIJiiiiEEENS1_10collective13CollectiveMmaINS1_35MainloopSm100TmaUmmaWarpSpecializedILi45ELi2ELi4ENS5_IJNS4_1CILi1EEESB_SB_EEEEENS5_IJNSA_ILi64EEENSA_ILi80EEENSA_ILi16EEEEEENS_6half_tENS5_IJlSB_lEEESI_SJ_NS4_8TiledMMAINS4_8MMA_AtomIJNS4_20SM100_MMA_F16BF16_SSISI_SI_fLi64ELi80ELNS4_4UMMA5MajorE0ELSO_0ELNSN_7ScaleInE0ELSP_0EEEEEENS4_6LayoutISC_NS5_IJNSA_ILi0EEEST_ST_EEEEENS5_IJNS4_10UnderscoreESW_SW_EEEEENS4_13SM90_TMA_LOADENS4_14ComposedLayoutINS4_7SwizzleILi1ELi4ELi3EEENS4_18smem_ptr_flag_bitsILi16EEENSS_INS5_IJNSA_ILi8EEESG_EEENS5_IJSG_SB_EEEEEEEvNS4_8identityESZ_S19_vS1A_EENS_8epilogue10collective18CollectiveEpilogueINS1C_23Sm100TmaWarpSpecializedILi2ELi1ELi40ELb1ELb0EEEJSH_NS5_IJNSS_ISE_SB_EENSS_ISF_SB_EEEEESI_SJ_SI_SJ_NS1C_6fusion15FusionCallbacksIS1G_NS1K_17LinearCombinationISI_fSI_fLNS_15FloatRoundStyleE2EEESH_S1J_JEEENS4_5SM1004TMEM4LOAD26SM100_TMEM_LOAD_16dp256b2xESZ_S19_NS4_17SM75_U32x4_LDSM_NENS4_14SM90_TMA_STOREES19_NS4_17SM90_U32x4_STSM_NENS4_39AutoVectorizingCopyWithAssumedAlignmentILi128EEEEEEvvEEEEvNT_6ParamsE --------------------------
	.section	.nv.constant0._ZN7cutlass13device_kernelINS_4gemm6kernel13GemmUniversalIN4cute5tupleIJiiiiEEENS1_10collective13CollectiveMmaINS1_35MainloopSm100TmaUmmaWarpSpecializedILi45ELi2ELi4ENS5_IJNS4_1CILi1EEESB_SB_EEEEENS5_IJNSA_ILi64EEENSA_ILi80EEENSA_ILi16EEEEEENS_6half_tENS5_IJlSB_lEEESI_SJ_NS4_8TiledMMAINS4_8MMA_AtomIJNS4_20SM100_MMA_F16BF16_SSISI_SI_fLi64ELi80ELNS4_4UMMA5MajorE0ELSO_0ELNSN_7ScaleInE0ELSP_0EEEEEENS4_6LayoutISC_NS5_IJNSA_ILi0EEEST_ST_EEEEENS5_IJNS4_10UnderscoreESW_SW_EEEEENS4_13SM90_TMA_LOADENS4_14ComposedLayoutINS4_7SwizzleILi1ELi4ELi3EEENS4_18smem_ptr_flag_bitsILi16EEENSS_INS5_IJNSA_ILi8EEESG_EEENS5_IJSG_SB_EEEEEEEvNS4_8identityESZ_S19_vS1A_EENS_8epilogue10collective18CollectiveEpilogueINS1C_23Sm100TmaWarpSpecializedILi2ELi1ELi40ELb1ELb0EEEJSH_NS5_IJNSS_ISE_SB_EENSS_ISF_SB_EEEEESI_SJ_SI_SJ_NS1C_6fusion15FusionCallbacksIS1G_NS1K_17LinearCombinationISI_fSI_fLNS_15FloatRoundStyleE2EEESH_S1J_JEEENS4_5SM1004TMEM4LOAD26SM100_TMEM_LOAD_16dp256b2xESZ_S19_NS4_17SM75_U32x4_LDSM_NENS4_14SM90_TMA_STOREES19_NS4_17SM90_U32x4_STSM_NENS4_39AutoVectorizingCopyWithAssumedAlignmentILi128EEEEEEvvEEEEvNT_6ParamsE,"a",@progbits
	.sectionflags	@""
	.align	4
.nv.constant0._ZN7cutlass13device_kernelINS_4gemm6kernel13GemmUniversalIN4cute5tupleIJiiiiEEENS1_10collective13CollectiveMmaINS1_35MainloopSm100TmaUmmaWarpSpecializedILi45ELi2ELi4ENS5_IJNS4_1CILi1EEESB_SB_EEEEENS5_IJNSA_ILi64EEENSA_ILi80EEENSA_ILi16EEEEEENS_6half_tENS5_IJlSB_lEEESI_SJ_NS4_8TiledMMAINS4_8MMA_AtomIJNS4_20SM100_MMA_F16BF16_SSISI_SI_fLi64ELi80ELNS4_4UMMA5MajorE0ELSO_0ELNSN_7ScaleInE0ELSP_0EEEEEENS4_6LayoutISC_NS5_IJNSA_ILi0EEEST_ST_EEEEENS5_IJNS4_10UnderscoreESW_SW_EEEEENS4_13SM90_TMA_LOADENS4_14ComposedLayoutINS4_7SwizzleILi1ELi4ELi3EEENS4_18smem_ptr_flag_bitsILi16EEENSS_INS5_IJNSA_ILi8EEESG_EEENS5_IJSG_SB_EEEEEEEvNS4_8identityESZ_S19_vS1A_EENS_8epilogue10collective18CollectiveEpilogueINS1C_23Sm100TmaWarpSpecializedILi2ELi1ELi40ELb1ELb0EEEJSH_NS5_IJNSS_ISE_SB_EENSS_ISF_SB_EEEEESI_SJ_SI_SJ_NS1C_6fusion15FusionCallbacksIS1G_NS1K_17LinearCombinationISI_fSI_fLNS_15FloatRoundStyleE2EEESH_S1J_JEEENS4_5SM1004TMEM4LOAD26SM100_TMEM_LOAD_16dp256b2xESZ_S19_NS4_17SM75_U32x4_LDSM_NENS4_14SM90_TMA_STOREES19_NS4_17SM90_U32x4_STSM_NENS4_39AutoVectorizingCopyWithAssumedAlignmentILi128EEEEEEvvEEEEvNT_6ParamsE:
	.zero		2944


//--------------------- SYMBOLS --------------------------

	.type		.nv.reservedSmem.offset0,@object
	.size		.nv.reservedSmem.offset0,0x4
	.type		.nv.reservedSmem.cap,@object
	.size		.nv.reservedSmem.cap,0x4
	.type		__assertfail,@function
